//
// Generated by NVIDIA NVVM Compiler
//
// Compiler Build ID: CL-36424714
// Cuda compilation tools, release 13.0, V13.0.88
// Based on NVVM 20.0.0
//

.version 9.0
.target sm_100
.address_size 64

	// .globl	_Z10compWithinPfiiPiiS0_iS0_S_fi

.visible .entry _Z10compWithinPfiiPiiS0_iS0_S_fi(
	.param .u64 .ptr .align 1 _Z10compWithinPfiiPiiS0_iS0_S_fi_param_0,
	.param .u32 _Z10compWithinPfiiPiiS0_iS0_S_fi_param_1,
	.param .u32 _Z10compWithinPfiiPiiS0_iS0_S_fi_param_2,
	.param .u64 .ptr .align 1 _Z10compWithinPfiiPiiS0_iS0_S_fi_param_3,
	.param .u32 _Z10compWithinPfiiPiiS0_iS0_S_fi_param_4,
	.param .u64 .ptr .align 1 _Z10compWithinPfiiPiiS0_iS0_S_fi_param_5,
	.param .u32 _Z10compWithinPfiiPiiS0_iS0_S_fi_param_6,
	.param .u64 .ptr .align 1 _Z10compWithinPfiiPiiS0_iS0_S_fi_param_7,
	.param .u64 .ptr .align 1 _Z10compWithinPfiiPiiS0_iS0_S_fi_param_8,
	.param .f32 _Z10compWithinPfiiPiiS0_iS0_S_fi_param_9,
	.param .u32 _Z10compWithinPfiiPiiS0_iS0_S_fi_param_10
)
{
	.reg .pred 	%p<26>;
	.reg .b32 	%r<160>;
	.reg .b32 	%f<93>;
	.reg .b64 	%rd<107>;

	ld.param.u64 	%rd12, [_Z10compWithinPfiiPiiS0_iS0_S_fi_param_0];
	ld.param.u32 	%r30, [_Z10compWithinPfiiPiiS0_iS0_S_fi_param_2];
	ld.param.u64 	%rd13, [_Z10compWithinPfiiPiiS0_iS0_S_fi_param_3];
	ld.param.u32 	%r31, [_Z10compWithinPfiiPiiS0_iS0_S_fi_param_4];
	ld.param.u64 	%rd14, [_Z10compWithinPfiiPiiS0_iS0_S_fi_param_5];
	ld.param.u32 	%r32, [_Z10compWithinPfiiPiiS0_iS0_S_fi_param_6];
	ld.param.u64 	%rd15, [_Z10compWithinPfiiPiiS0_iS0_S_fi_param_7];
	ld.param.u64 	%rd11, [_Z10compWithinPfiiPiiS0_iS0_S_fi_param_8];
	ld.param.f32 	%f8, [_Z10compWithinPfiiPiiS0_iS0_S_fi_param_9];
	ld.param.u32 	%r33, [_Z10compWithinPfiiPiiS0_iS0_S_fi_param_10];
	cvta.to.global.u64 	%rd1, %rd15;
	cvta.to.global.u64 	%rd2, %rd14;
	cvta.to.global.u64 	%rd3, %rd12;
	cvta.to.global.u64 	%rd4, %rd13;
	mov.u32 	%r34, %ctaid.x;
	mov.u32 	%r35, %ntid.x;
	mov.u32 	%r36, %tid.x;
	mad.lo.s32 	%r1, %r34, %r35, %r36;
	setp.ge.s32 	%p1, %r1, %r31;
	@%p1 bra 	$L__BB0_13;
	add.s32 	%r37, %r1, 384;
	max.s32 	%r38, %r31, %r37;
	sub.s32 	%r39, %r38, %r1;
	add.s32 	%r40, %r39, -384;
	setp.ne.s32 	%p2, %r40, 0;
	selp.u32 	%r41, 1, 0, %p2;
	selp.s32 	%r42, -1, 0, %p2;
	add.s32 	%r43, %r40, %r42;
	mul.hi.u32 	%r44, %r43, -1431655765;
	shr.u32 	%r45, %r44, 8;
	add.s32 	%r46, %r45, %r41;
	add.s32 	%r2, %r46, 1;
	and.b32  	%r3, %r2, 15;
	setp.lt.u32 	%p3, %r46, 15;
	mov.u32 	%r154, %r1;
	@%p3 bra 	$L__BB0_4;
	and.b32  	%r47, %r2, 67108848;
	neg.s32 	%r152, %r47;
	mov.u32 	%r154, %r1;
$L__BB0_3:
	.pragma "nounroll";
	mul.wide.s32 	%rd16, %r154, 4;
	add.s64 	%rd17, %rd4, %rd16;
	ld.global.u32 	%r48, [%rd17];
	mad.lo.s32 	%r49, %r48, %r30, %r33;
	mul.wide.s32 	%rd18, %r49, 4;
	add.s64 	%rd19, %rd1, %rd18;
	atom.global.exch.b32 	%r50, [%rd19], 1;
	ld.global.u32 	%r51, [%rd17+1536];
	mad.lo.s32 	%r52, %r51, %r30, %r33;
	mul.wide.s32 	%rd20, %r52, 4;
	add.s64 	%rd21, %rd1, %rd20;
	atom.global.exch.b32 	%r53, [%rd21], 1;
	ld.global.u32 	%r54, [%rd17+3072];
	mad.lo.s32 	%r55, %r54, %r30, %r33;
	mul.wide.s32 	%rd22, %r55, 4;
	add.s64 	%rd23, %rd1, %rd22;
	atom.global.exch.b32 	%r56, [%rd23], 1;
	ld.global.u32 	%r57, [%rd17+4608];
	mad.lo.s32 	%r58, %r57, %r30, %r33;
	mul.wide.s32 	%rd24, %r58, 4;
	add.s64 	%rd25, %rd1, %rd24;
	atom.global.exch.b32 	%r59, [%rd25], 1;
	ld.global.u32 	%r60, [%rd17+6144];
	mad.lo.s32 	%r61, %r60, %r30, %r33;
	mul.wide.s32 	%rd26, %r61, 4;
	add.s64 	%rd27, %rd1, %rd26;
	atom.global.exch.b32 	%r62, [%rd27], 1;
	ld.global.u32 	%r63, [%rd17+7680];
	mad.lo.s32 	%r64, %r63, %r30, %r33;
	mul.wide.s32 	%rd28, %r64, 4;
	add.s64 	%rd29, %rd1, %rd28;
	atom.global.exch.b32 	%r65, [%rd29], 1;
	ld.global.u32 	%r66, [%rd17+9216];
	mad.lo.s32 	%r67, %r66, %r30, %r33;
	mul.wide.s32 	%rd30, %r67, 4;
	add.s64 	%rd31, %rd1, %rd30;
	atom.global.exch.b32 	%r68, [%rd31], 1;
	ld.global.u32 	%r69, [%rd17+10752];
	mad.lo.s32 	%r70, %r69, %r30, %r33;
	mul.wide.s32 	%rd32, %r70, 4;
	add.s64 	%rd33, %rd1, %rd32;
	atom.global.exch.b32 	%r71, [%rd33], 1;
	ld.global.u32 	%r72, [%rd17+12288];
	mad.lo.s32 	%r73, %r72, %r30, %r33;
	mul.wide.s32 	%rd34, %r73, 4;
	add.s64 	%rd35, %rd1, %rd34;
	atom.global.exch.b32 	%r74, [%rd35], 1;
	ld.global.u32 	%r75, [%rd17+13824];
	mad.lo.s32 	%r76, %r75, %r30, %r33;
	mul.wide.s32 	%rd36, %r76, 4;
	add.s64 	%rd37, %rd1, %rd36;
	atom.global.exch.b32 	%r77, [%rd37], 1;
	ld.global.u32 	%r78, [%rd17+15360];
	mad.lo.s32 	%r79, %r78, %r30, %r33;
	mul.wide.s32 	%rd38, %r79, 4;
	add.s64 	%rd39, %rd1, %rd38;
	atom.global.exch.b32 	%r80, [%rd39], 1;
	ld.global.u32 	%r81, [%rd17+16896];
	mad.lo.s32 	%r82, %r81, %r30, %r33;
	mul.wide.s32 	%rd40, %r82, 4;
	add.s64 	%rd41, %rd1, %rd40;
	atom.global.exch.b32 	%r83, [%rd41], 1;
	ld.global.u32 	%r84, [%rd17+18432];
	mad.lo.s32 	%r85, %r84, %r30, %r33;
	mul.wide.s32 	%rd42, %r85, 4;
	add.s64 	%rd43, %rd1, %rd42;
	atom.global.exch.b32 	%r86, [%rd43], 1;
	ld.global.u32 	%r87, [%rd17+19968];
	mad.lo.s32 	%r88, %r87, %r30, %r33;
	mul.wide.s32 	%rd44, %r88, 4;
	add.s64 	%rd45, %rd1, %rd44;
	atom.global.exch.b32 	%r89, [%rd45], 1;
	ld.global.u32 	%r90, [%rd17+21504];
	mad.lo.s32 	%r91, %r90, %r30, %r33;
	mul.wide.s32 	%rd46, %r91, 4;
	add.s64 	%rd47, %rd1, %rd46;
	atom.global.exch.b32 	%r92, [%rd47], 1;
	ld.global.u32 	%r93, [%rd17+23040];
	mad.lo.s32 	%r94, %r93, %r30, %r33;
	mul.wide.s32 	%rd48, %r94, 4;
	add.s64 	%rd49, %rd1, %rd48;
	atom.global.exch.b32 	%r95, [%rd49], 1;
	add.s32 	%r154, %r154, 6144;
	add.s32 	%r152, %r152, 16;
	setp.ne.s32 	%p4, %r152, 0;
	@%p4 bra 	$L__BB0_3;
$L__BB0_4:
	setp.eq.s32 	%p5, %r3, 0;
	@%p5 bra 	$L__BB0_13;
	and.b32  	%r10, %r2, 7;
	setp.lt.u32 	%p6, %r3, 8;
	@%p6 bra 	$L__BB0_7;
	mul.wide.s32 	%rd50, %r154, 4;
	add.s64 	%rd51, %rd4, %rd50;
	ld.global.u32 	%r96, [%rd51];
	mad.lo.s32 	%r97, %r96, %r30, %r33;
	mul.wide.s32 	%rd52, %r97, 4;
	add.s64 	%rd53, %rd1, %rd52;
	atom.global.exch.b32 	%r98, [%rd53], 1;
	ld.global.u32 	%r99, [%rd51+1536];
	mad.lo.s32 	%r100, %r99, %r30, %r33;
	mul.wide.s32 	%rd54, %r100, 4;
	add.s64 	%rd55, %rd1, %rd54;
	atom.global.exch.b32 	%r101, [%rd55], 1;
	ld.global.u32 	%r102, [%rd51+3072];
	mad.lo.s32 	%r103, %r102, %r30, %r33;
	mul.wide.s32 	%rd56, %r103, 4;
	add.s64 	%rd57, %rd1, %rd56;
	atom.global.exch.b32 	%r104, [%rd57], 1;
	ld.global.u32 	%r105, [%rd51+4608];
	mad.lo.s32 	%r106, %r105, %r30, %r33;
	mul.wide.s32 	%rd58, %r106, 4;
	add.s64 	%rd59, %rd1, %rd58;
	atom.global.exch.b32 	%r107, [%rd59], 1;
	ld.global.u32 	%r108, [%rd51+6144];
	mad.lo.s32 	%r109, %r108, %r30, %r33;
	mul.wide.s32 	%rd60, %r109, 4;
	add.s64 	%rd61, %rd1, %rd60;
	atom.global.exch.b32 	%r110, [%rd61], 1;
	ld.global.u32 	%r111, [%rd51+7680];
	mad.lo.s32 	%r112, %r111, %r30, %r33;
	mul.wide.s32 	%rd62, %r112, 4;
	add.s64 	%rd63, %rd1, %rd62;
	atom.global.exch.b32 	%r113, [%rd63], 1;
	ld.global.u32 	%r114, [%rd51+9216];
	mad.lo.s32 	%r115, %r114, %r30, %r33;
	mul.wide.s32 	%rd64, %r115, 4;
	add.s64 	%rd65, %rd1, %rd64;
	atom.global.exch.b32 	%r116, [%rd65], 1;
	ld.global.u32 	%r117, [%rd51+10752];
	mad.lo.s32 	%r118, %r117, %r30, %r33;
	mul.wide.s32 	%rd66, %r118, 4;
	add.s64 	%rd67, %rd1, %rd66;
	atom.global.exch.b32 	%r119, [%rd67], 1;
	add.s32 	%r154, %r154, 3072;
$L__BB0_7:
	setp.eq.s32 	%p7, %r10, 0;
	@%p7 bra 	$L__BB0_13;
	and.b32  	%r13, %r2, 3;
	setp.lt.u32 	%p8, %r10, 4;
	@%p8 bra 	$L__BB0_10;
	mul.wide.s32 	%rd68, %r154, 4;
	add.s64 	%rd69, %rd4, %rd68;
	ld.global.u32 	%r120, [%rd69];
	mad.lo.s32 	%r121, %r120, %r30, %r33;
	mul.wide.s32 	%rd70, %r121, 4;
	add.s64 	%rd71, %rd1, %rd70;
	atom.global.exch.b32 	%r122, [%rd71], 1;
	ld.global.u32 	%r123, [%rd69+1536];
	mad.lo.s32 	%r124, %r123, %r30, %r33;
	mul.wide.s32 	%rd72, %r124, 4;
	add.s64 	%rd73, %rd1, %rd72;
	atom.global.exch.b32 	%r125, [%rd73], 1;
	ld.global.u32 	%r126, [%rd69+3072];
	mad.lo.s32 	%r127, %r126, %r30, %r33;
	mul.wide.s32 	%rd74, %r127, 4;
	add.s64 	%rd75, %rd1, %rd74;
	atom.global.exch.b32 	%r128, [%rd75], 1;
	ld.global.u32 	%r129, [%rd69+4608];
	mad.lo.s32 	%r130, %r129, %r30, %r33;
	mul.wide.s32 	%rd76, %r130, 4;
	add.s64 	%rd77, %rd1, %rd76;
	atom.global.exch.b32 	%r131, [%rd77], 1;
	add.s32 	%r154, %r154, 1536;
$L__BB0_10:
	setp.eq.s32 	%p9, %r13, 0;
	@%p9 bra 	$L__BB0_13;
	neg.s32 	%r157, %r13;
$L__BB0_12:
	.pragma "nounroll";
	mul.wide.s32 	%rd78, %r154, 4;
	add.s64 	%rd79, %rd4, %rd78;
	ld.global.u32 	%r132, [%rd79];
	mad.lo.s32 	%r133, %r132, %r30, %r33;
	mul.wide.s32 	%rd80, %r133, 4;
	add.s64 	%rd81, %rd1, %rd80;
	atom.global.exch.b32 	%r134, [%rd81], 1;
	add.s32 	%r154, %r154, 384;
	add.s32 	%r157, %r157, 1;
	setp.ne.s32 	%p10, %r157, 0;
	@%p10 bra 	$L__BB0_12;
$L__BB0_13:
	setp.ge.s32 	%p11, %r1, %r31;
	mul.f32 	%f1, %f8, %f8;
	mul.lo.s32 	%r21, %r33, 3;
	cvta.to.global.u64 	%rd82, %rd11;
	mul.wide.s32 	%rd83, %r21, 4;
	add.s64 	%rd84, %rd82, %rd83;
	ld.global.f32 	%f2, [%rd84];
	ld.global.f32 	%f3, [%rd84+4];
	ld.global.f32 	%f4, [%rd84+8];
	@%p11 bra 	$L__BB0_32;
	mul.wide.s32 	%rd85, %r1, 4;
	add.s64 	%rd86, %rd4, %rd85;
	ld.global.u32 	%r22, [%rd86];
	mul.lo.s32 	%r23, %r30, 3;
	mad.lo.s32 	%r135, %r22, %r23, %r21;
	mul.wide.s32 	%rd87, %r135, 4;
	add.s64 	%rd88, %rd3, %rd87;
	ld.global.f32 	%f5, [%rd88];
	ld.global.f32 	%f6, [%rd88+4];
	ld.global.f32 	%f7, [%rd88+8];
	setp.lt.s32 	%p12, %r32, 1;
	@%p12 bra 	$L__BB0_32;
	mad.lo.s32 	%r136, %r22, %r30, %r33;
	mul.wide.s32 	%rd90, %r136, 4;
	add.s64 	%rd5, %rd1, %rd90;
	setp.eq.s32 	%p13, %r32, 1;
	mov.b64 	%rd106, 0;
	@%p13 bra 	$L__BB0_27;
	and.b32  	%r137, %r32, 2147483646;
	neg.s32 	%r159, %r137;
	add.s64 	%rd105, %rd2, 4;
$L__BB0_17:
	ld.global.u32 	%r26, [%rd105+-4];
	setp.ne.s32 	%p14, %r22, %r26;
	@%p14 bra 	$L__BB0_19;
	ld.global.u32 	%r138, [%rd5];
	setp.ne.s32 	%p15, %r138, 0;
	@%p15 bra 	$L__BB0_21;
$L__BB0_19:
	mad.lo.s32 	%r139, %r26, %r23, %r21;
	mul.wide.s32 	%rd91, %r139, 4;
	add.s64 	%rd92, %rd3, %rd91;
	ld.global.f32 	%f9, [%rd92];
	sub.f32 	%f10, %f9, %f5;
	div.rn.f32 	%f11, %f10, %f2;
	mov.f32 	%f12, 0f3F000000;
	copysign.f32 	%f13, %f11, %f12;
	add.rz.f32 	%f14, %f11, %f13;
	cvt.rzi.f32.f32 	%f15, %f14;
	mul.f32 	%f16, %f2, %f15;
	sub.f32 	%f17, %f10, %f16;
	ld.global.f32 	%f18, [%rd92+4];
	sub.f32 	%f19, %f18, %f6;
	div.rn.f32 	%f20, %f19, %f3;
	copysign.f32 	%f21, %f20, %f12;
	add.rz.f32 	%f22, %f20, %f21;
	cvt.rzi.f32.f32 	%f23, %f22;
	mul.f32 	%f24, %f3, %f23;
	sub.f32 	%f25, %f19, %f24;
	ld.global.f32 	%f26, [%rd92+8];
	sub.f32 	%f27, %f26, %f7;
	div.rn.f32 	%f28, %f27, %f4;
	copysign.f32 	%f29, %f28, %f12;
	add.rz.f32 	%f30, %f28, %f29;
	cvt.rzi.f32.f32 	%f31, %f30;
	mul.f32 	%f32, %f4, %f31;
	sub.f32 	%f33, %f27, %f32;
	mul.f32 	%f34, %f25, %f25;
	fma.rn.f32 	%f35, %f17, %f17, %f34;
	fma.rn.f32 	%f36, %f33, %f33, %f35;
	setp.gtu.f32 	%p16, %f36, %f1;
	@%p16 bra 	$L__BB0_21;
	mad.lo.s32 	%r140, %r26, %r30, %r33;
	mul.wide.s32 	%rd93, %r140, 4;
	add.s64 	%rd94, %rd1, %rd93;
	atom.global.exch.b32 	%r141, [%rd94], 1;
$L__BB0_21:
	ld.global.u32 	%r27, [%rd105];
	setp.ne.s32 	%p17, %r22, %r27;
	@%p17 bra 	$L__BB0_23;
	ld.global.u32 	%r142, [%rd5];
	setp.ne.s32 	%p18, %r142, 0;
	@%p18 bra 	$L__BB0_25;
$L__BB0_23:
	mad.lo.s32 	%r143, %r27, %r23, %r21;
	mul.wide.s32 	%rd95, %r143, 4;
	add.s64 	%rd96, %rd3, %rd95;
	ld.global.f32 	%f37, [%rd96];
	sub.f32 	%f38, %f37, %f5;
	div.rn.f32 	%f39, %f38, %f2;
	mov.f32 	%f40, 0f3F000000;
	copysign.f32 	%f41, %f39, %f40;
	add.rz.f32 	%f42, %f39, %f41;
	cvt.rzi.f32.f32 	%f43, %f42;
	mul.f32 	%f44, %f2, %f43;
	sub.f32 	%f45, %f38, %f44;
	ld.global.f32 	%f46, [%rd96+4];
	sub.f32 	%f47, %f46, %f6;
	div.rn.f32 	%f48, %f47, %f3;
	copysign.f32 	%f49, %f48, %f40;
	add.rz.f32 	%f50, %f48, %f49;
	cvt.rzi.f32.f32 	%f51, %f50;
	mul.f32 	%f52, %f3, %f51;
	sub.f32 	%f53, %f47, %f52;
	ld.global.f32 	%f54, [%rd96+8];
	sub.f32 	%f55, %f54, %f7;
	div.rn.f32 	%f56, %f55, %f4;
	copysign.f32 	%f57, %f56, %f40;
	add.rz.f32 	%f58, %f56, %f57;
	cvt.rzi.f32.f32 	%f59, %f58;
	mul.f32 	%f60, %f4, %f59;
	sub.f32 	%f61, %f55, %f60;
	mul.f32 	%f62, %f53, %f53;
	fma.rn.f32 	%f63, %f45, %f45, %f62;
	fma.rn.f32 	%f64, %f61, %f61, %f63;
	setp.gtu.f32 	%p19, %f64, %f1;
	@%p19 bra 	$L__BB0_25;
	mad.lo.s32 	%r144, %r27, %r30, %r33;
	mul.wide.s32 	%rd97, %r144, 4;
	add.s64 	%rd98, %rd1, %rd97;
	atom.global.exch.b32 	%r145, [%rd98], 1;
$L__BB0_25:
	add.s32 	%r159, %r159, 2;
	add.s64 	%rd105, %rd105, 8;
	setp.ne.s32 	%p20, %r159, 0;
	@%p20 bra 	$L__BB0_17;
	and.b32  	%r146, %r32, 2147483646;
	cvt.u64.u32 	%rd106, %r146;
$L__BB0_27:
	and.b32  	%r147, %r32, 1;
	setp.eq.b32 	%p21, %r147, 1;
	not.pred 	%p22, %p21;
	@%p22 bra 	$L__BB0_32;
	shl.b64 	%rd99, %rd106, 2;
	add.s64 	%rd100, %rd2, %rd99;
	ld.global.u32 	%r29, [%rd100];
	setp.ne.s32 	%p23, %r22, %r29;
	@%p23 bra 	$L__BB0_30;
	ld.global.u32 	%r148, [%rd5];
	setp.ne.s32 	%p24, %r148, 0;
	@%p24 bra 	$L__BB0_32;
$L__BB0_30:
	mad.lo.s32 	%r149, %r29, %r23, %r21;
	mul.wide.s32 	%rd101, %r149, 4;
	add.s64 	%rd102, %rd3, %rd101;
	ld.global.f32 	%f65, [%rd102];
	sub.f32 	%f66, %f65, %f5;
	div.rn.f32 	%f67, %f66, %f2;
	mov.f32 	%f68, 0f3F000000;
	copysign.f32 	%f69, %f67, %f68;
	add.rz.f32 	%f70, %f67, %f69;
	cvt.rzi.f32.f32 	%f71, %f70;
	mul.f32 	%f72, %f2, %f71;
	sub.f32 	%f73, %f66, %f72;
	ld.global.f32 	%f74, [%rd102+4];
	sub.f32 	%f75, %f74, %f6;
	div.rn.f32 	%f76, %f75, %f3;
	copysign.f32 	%f77, %f76, %f68;
	add.rz.f32 	%f78, %f76, %f77;
	cvt.rzi.f32.f32 	%f79, %f78;
	mul.f32 	%f80, %f3, %f79;
	sub.f32 	%f81, %f75, %f80;
	ld.global.f32 	%f82, [%rd102+8];
	sub.f32 	%f83, %f82, %f7;
	div.rn.f32 	%f84, %f83, %f4;
	copysign.f32 	%f85, %f84, %f68;
	add.rz.f32 	%f86, %f84, %f85;
	cvt.rzi.f32.f32 	%f87, %f86;
	mul.f32 	%f88, %f4, %f87;
	sub.f32 	%f89, %f83, %f88;
	mul.f32 	%f90, %f81, %f81;
	fma.rn.f32 	%f91, %f73, %f73, %f90;
	fma.rn.f32 	%f92, %f89, %f89, %f91;
	setp.gtu.f32 	%p25, %f92, %f1;
	@%p25 bra 	$L__BB0_32;
	mad.lo.s32 	%r150, %r29, %r30, %r33;
	mul.wide.s32 	%rd103, %r150, 4;
	add.s64 	%rd104, %rd1, %rd103;
	atom.global.exch.b32 	%r151, [%rd104], 1;
$L__BB0_32:
	ret;

}


// ===== COMPILED SASS (sm_100) =====

	.target	sm_100

	.elftype	@"ET_EXEC"


//--------------------- .note.nv.tkinfo           --------------------------
	.section	.note.nv.tkinfo,"",@"SHT_NOTE"
	.sectionflags	@"SHF_NOTE_NV_TKINFO"
	.tkinfo
        /*0018*/ 	.word	0x00000002
        /*0030*/ 	.string	""
        /*0030*/ 	.string	"ptxas"
        /*0030*/ 	.string	"Cuda compilation tools, release 13.0, V13.0.88"
        /*0030*/ 	.string	"Build cuda_13.0.r13.0/compiler.36424714_0"
        /*0030*/ 	.string	"-arch sm_100 -m 64 "



//--------------------- .note.nv.cuinfo           --------------------------
	.section	.note.nv.cuinfo,"",@"SHT_NOTE"
	.sectionflags	@"SHF_NOTE_NV_CUINFO"
        /*0018*/ 	.short	0x0002
        /*001a*/ 	.short	0x0064
        /*001c*/ 	.short	0x0082
	.zero		2


//--------------------- .nv.info                  --------------------------
	.section	.nv.info,"",@"SHT_CUDA_INFO"
	.align	4


	//----- nvinfo : EIATTR_REGCOUNT
	.align		4
        /*0000*/ 	.byte	0x04, 0x2f
        /*0002*/ 	.short	(.L_1 - .L_0)
	.align		4
.L_0:
        /*0004*/ 	.word	index@(_Z10compWithinPfiiPiiS0_iS0_S_fi)
        /*0008*/ 	.word	0x00000025


	//----- nvinfo : EIATTR_FRAME_SIZE
	.align		4
.L_1:
        /*000c*/ 	.byte	0x04, 0x11
        /*000e*/ 	.short	(.L_3 - .L_2)
	.align		4
.L_2:
        /*0010*/ 	.word	index@($__internal_0_$__cuda_sm3x_div_rn_noftz_f32_slowpath)
        /*0014*/ 	.word	0x00000000


	//----- nvinfo : EIATTR_FRAME_SIZE
	.align		4
.L_3:
        /*0018*/ 	.byte	0x04, 0x11
        /*001a*/ 	.short	(.L_5 - .L_4)
	.align		4
.L_4:
        /*001c*/ 	.word	index@(_Z10compWithinPfiiPiiS0_iS0_S_fi)
        /*0020*/ 	.word	0x00000000


	//----- nvinfo : EIATTR_MIN_STACK_SIZE
	.align		4
.L_5:
        /*0024*/ 	.byte	0x04, 0x12
        /*0026*/ 	.short	(.L_7 - .L_6)
	.align		4
.L_6:
        /*0028*/ 	.word	index@(_Z10compWithinPfiiPiiS0_iS0_S_fi)
        /*002c*/ 	.word	0x00000000
.L_7:


//--------------------- .nv.compat                --------------------------
	.section	.nv.compat,"",@"SHT_CUDA_COMPAT_INFO"
	.align	4
        /*0000*/ 	.byte	0x02, 0x09, 0x00, 0x00, 0x02, 0x02, 0x01, 0x00, 0x02, 0x05, 0x05, 0x00, 0x03, 0x07, 0x01, 0x01
        /*0010*/ 	.byte	0x02, 0x03, 0x00, 0x00, 0x02, 0x06, 0x01, 0x00, 0x04, 0x0b, 0x08, 0x00, 0x01, 0x00, 0x00, 0x00
        /*0020*/ 	.byte	0x00, 0x00, 0x00, 0x00


//--------------------- .nv.info._Z10compWithinPfiiPiiS0_iS0_S_fi --------------------------
	.section	.nv.info._Z10compWithinPfiiPiiS0_iS0_S_fi,"",@"SHT_CUDA_INFO"
	.sectionflags	@""
	.align	4


	//----- nvinfo : EIATTR_CUDA_API_VERSION
	.align		4
        /*0000*/ 	.byte	0x04, 0x37
        /*0002*/ 	.short	(.L_9 - .L_8)
.L_8:
        /*0004*/ 	.word	0x00000082


	//----- nvinfo : EIATTR_KPARAM_INFO
	.align		4
.L_9:
        /*0008*/ 	.byte	0x04, 0x17
        /*000a*/ 	.short	(.L_11 - .L_10)
.L_10:
        /*000c*/ 	.word	0x00000000
        /*0010*/ 	.short	0x000a
        /*0012*/ 	.short	0x0044
        /*0014*/ 	.byte	0x00, 0xf0, 0x11, 0x00


	//----- nvinfo : EIATTR_KPARAM_INFO
	.align		4
.L_11:
        /*0018*/ 	.byte	0x04, 0x17
        /*001a*/ 	.short	(.L_13 - .L_12)
.L_12:
        /*001c*/ 	.word	0x00000000
        /*0020*/ 	.short	0x0009
        /*0022*/ 	.short	0x0040
        /*0024*/ 	.byte	0x00, 0xf0, 0x11, 0x00


	//----- nvinfo : EIATTR_KPARAM_INFO
	.align		4
.L_13:
        /*0028*/ 	.byte	0x04, 0x17
        /*002a*/ 	.short	(.L_15 - .L_14)
.L_14:
        /*002c*/ 	.word	0x00000000
        /*0030*/ 	.short	0x0008
        /*0032*/ 	.short	0x0038
        /*0034*/ 	.byte	0x00, 0xf5, 0x21, 0x00


	//----- nvinfo : EIATTR_KPARAM_INFO
	.align		4
.L_15:
        /*0038*/ 	.byte	0x04, 0x17
        /*003a*/ 	.short	(.L_17 - .L_16)
.L_16:
        /*003c*/ 	.word	0x00000000
        /*0040*/ 	.short	0x0007
        /*0042*/ 	.short	0x0030
        /*0044*/ 	.byte	0x00, 0xf5, 0x21, 0x00


	//----- nvinfo : EIATTR_KPARAM_INFO
	.align		4
.L_17:
        /*0048*/ 	.byte	0x04, 0x17
        /*004a*/ 	.short	(.L_19 - .L_18)
.L_18:
        /*004c*/ 	.word	0x00000000
        /*0050*/ 	.short	0x0006
        /*0052*/ 	.short	0x0028
        /*0054*/ 	.byte	0x00, 0xf0, 0x11, 0x00


	//----- nvinfo : EIATTR_KPARAM_INFO
	.align		4
.L_19:
        /*0058*/ 	.byte	0x04, 0x17
        /*005a*/ 	.short	(.L_21 - .L_20)
.L_20:
        /*005c*/ 	.word	0x00000000
        /*0060*/ 	.short	0x0005
        /*0062*/ 	.short	0x0020
        /*0064*/ 	.byte	0x00, 0xf5, 0x21, 0x00


	//----- nvinfo : EIATTR_KPARAM_INFO
	.align		4
.L_21:
        /*0068*/ 	.byte	0x04, 0x17
        /*006a*/ 	.short	(.L_23 - .L_22)
.L_22:
        /*006c*/ 	.word	0x00000000
        /*0070*/ 	.short	0x0004
        /*0072*/ 	.short	0x0018
        /*0074*/ 	.byte	0x00, 0xf0, 0x11, 0x00


	//----- nvinfo : EIATTR_KPARAM_INFO
	.align		4
.L_23:
        /*0078*/ 	.byte	0x04, 0x17
        /*007a*/ 	.short	(.L_25 - .L_24)
.L_24:
        /*007c*/ 	.word	0x00000000
        /*0080*/ 	.short	0x0003
        /*0082*/ 	.short	0x0010
        /*0084*/ 	.byte	0x00, 0xf5, 0x21, 0x00


	//----- nvinfo : EIATTR_KPARAM_INFO
	.align		4
.L_25:
        /*0088*/ 	.byte	0x04, 0x17
        /*008a*/ 	.short	(.L_27 - .L_26)
.L_26:
        /*008c*/ 	.word	0x00000000
        /*0090*/ 	.short	0x0002
        /*0092*/ 	.short	0x000c
        /*0094*/ 	.byte	0x00, 0xf0, 0x11, 0x00


	//----- nvinfo : EIATTR_KPARAM_INFO
	.align		4
.L_27:
        /*0098*/ 	.byte	0x04, 0x17
        /*009a*/ 	.short	(.L_29 - .L_28)
.L_28:
        /*009c*/ 	.word	0x00000000
        /*00a0*/ 	.short	0x0001
        /*00a2*/ 	.short	0x0008
        /*00a4*/ 	.byte	0x00, 0xf0, 0x11, 0x00


	//----- nvinfo : EIATTR_KPARAM_INFO
	.align		4
.L_29:
        /*00a8*/ 	.byte	0x04, 0x17
        /*00aa*/ 	.short	(.L_31 - .L_30)
.L_30:
        /*00ac*/ 	.word	0x00000000
        /*00b0*/ 	.short	0x0000
        /*00b2*/ 	.short	0x0000
        /*00b4*/ 	.byte	0x00, 0xf5, 0x21, 0x00


	//----- nvinfo : EIATTR_SPARSE_MMA_MASK
	.align		4
.L_31:
        /*00b8*/ 	.byte	0x03, 0x50
        /*00ba*/ 	.short	0x0000


	//----- nvinfo : EIATTR_MAXREG_COUNT
	.align		4
        /*00bc*/ 	.byte	0x03, 0x1b
        /*00be*/ 	.short	0x00ff


	//----- nvinfo : EIATTR_MERCURY_ISA_VERSION
	.align		4
        /*00c0*/ 	.byte	0x03, 0x5f
        /*00c2*/ 	.short	0x0101


	//----- nvinfo : EIATTR_VRC_CTA_INIT_COUNT
	.align		4
        /*00c4*/ 	.byte	0x02, 0x4a
	.zero		1
	.zero		1


	//----- nvinfo : EIATTR_EXIT_INSTR_OFFSETS
	.align		4
        /*00c8*/ 	.byte	0x04, 0x1c
        /*00ca*/ 	.short	(.L_33 - .L_32)


	//   ....[0]....
.L_32:
        /*00cc*/ 	.word	0x00000c90


	//   ....[1]....
        /*00d0*/ 	.word	0x00000d90


	//   ....[2]....
        /*00d4*/ 	.word	0x00001ab0


	//   ....[3]....
        /*00d8*/ 	.word	0x00001b50


	//   ....[4]....
        /*00dc*/ 	.word	0x00002000


	//   ....[5]....
        /*00e0*/ 	.word	0x00002080


	//----- nvinfo : EIATTR_CRS_STACK_SIZE
	.align		4
.L_33:
        /*00e4*/ 	.byte	0x04, 0x1e
        /*00e6*/ 	.short	(.L_35 - .L_34)
.L_34:
        /*00e8*/ 	.word	0x00000000


	//----- nvinfo : EIATTR_CBANK_PARAM_SIZE
	.align		4
.L_35:
        /*00ec*/ 	.byte	0x03, 0x19
        /*00ee*/ 	.short	0x0048


	//----- nvinfo : EIATTR_PARAM_CBANK
	.align		4
        /*00f0*/ 	.byte	0x04, 0x0a
        /*00f2*/ 	.short	(.L_37 - .L_36)
	.align		4
.L_36:
        /*00f4*/ 	.word	index@(.nv.constant0._Z10compWithinPfiiPiiS0_iS0_S_fi)
        /*00f8*/ 	.short	0x0380
        /*00fa*/ 	.short	0x0048


	//----- nvinfo : EIATTR_SW_WAR
	.align		4
.L_37:
        /*00fc*/ 	.byte	0x04, 0x36
        /*00fe*/ 	.short	(.L_39 - .L_38)
.L_38:
        /*0100*/ 	.word	0x00000008
.L_39:


//--------------------- .nv.callgraph             --------------------------
	.section	.nv.callgraph,"",@"SHT_CUDA_CALLGRAPH"
	.align	4
	.sectionentsize	8
	.align		4
        /*0000*/ 	.word	0x00000000
	.align		4
        /*0004*/ 	.word	0xffffffff
	.align		4
        /*0008*/ 	.word	0x00000000
	.align		4
        /*000c*/ 	.word	0xfffffffe
	.align		4
        /*0010*/ 	.word	0x00000000
	.align		4
        /*0014*/ 	.word	0xfffffffd
	.align		4
        /*0018*/ 	.word	0x00000000
	.align		4
        /*001c*/ 	.word	0xfffffffc


//--------------------- .text._Z10compWithinPfiiPiiS0_iS0_S_fi --------------------------
	.section	.text._Z10compWithinPfiiPiiS0_iS0_S_fi,"ax",@progbits
	.align	128
        .global         _Z10compWithinPfiiPiiS0_iS0_S_fi
        .type           _Z10compWithinPfiiPiiS0_iS0_S_fi,@function
        .size           _Z10compWithinPfiiPiiS0_iS0_S_fi,(.L_x_53 - _Z10compWithinPfiiPiiS0_iS0_S_fi)
        .other          _Z10compWithinPfiiPiiS0_iS0_S_fi,@"STO_CUDA_ENTRY STV_DEFAULT"
_Z10compWithinPfiiPiiS0_iS0_S_fi:
.text._Z10compWithinPfiiPiiS0_iS0_S_fi:
[----:B------:R-:W-:Y:S01]  /*0000*/  LDC R1, c[0x0][0x37c] ;  /* 0x0000df00ff017b82 */ /* 0x000fe20000000800 */
[----:B------:R-:W0:Y:S07]  /*0010*/  S2R R3, SR_TID.X ;  /* 0x0000000000037919 */ /* 0x000e2e0000002100 */
[----:B------:R-:W0:Y:S01]  /*0020*/  S2UR UR4, SR_CTAID.X ;  /* 0x00000000000479c3 */ /* 0x000e220000002500 */
[----:B------:R-:W1:Y:S01]  /*0030*/  LDCU.64 UR6, c[0x0][0x358] ;  /* 0x00006b00ff0677ac */ /* 0x000e620008000a00 */
[----:B------:R-:W-:Y:S01]  /*0040*/  BSSY B0, `(.L_x_0) ;  /* 0x00000c4000007945 */ /* 0x000fe20003800000 */
[----:B------:R-:W2:Y:S05]  /*0050*/  LDCU UR8, c[0x0][0x38c] ;  /* 0x00007180ff0877ac */ /* 0x000eaa0008000800 */
[----:B------:R-:W0:Y:S01]  /*0060*/  LDC R0, c[0x0][0x360] ;  /* 0x0000d800ff007b82 */ /* 0x000e220000000800 */
[----:B------:R-:W3:Y:S07]  /*0070*/  LDCU UR9, c[0x0][0x38c] ;  /* 0x00007180ff0977ac */ /* 0x000eee0008000800 */
[----:B------:R-:W4:Y:S01]  /*0080*/  LDC R5, c[0x0][0x398] ;  /* 0x0000e600ff057b82 */ /* 0x000f220000000800 */
[----:B0-----:R-:W-:-:S05]  /*0090*/  IMAD R0, R0, UR4, R3 ;  /* 0x0000000400007c24 */ /* 0x001fca000f8e0203 */
[----:B----4-:R-:W-:-:S13]  /*00a0*/  ISETP.GE.AND P0, PT, R0, R5, PT ;  /* 0x000000050000720c */ /* 0x010fda0003f06270 */
[----:B-123--:R-:W-:Y:S05]  /*00b0*/  @P0 BRA `(.L_x_1) ;  /* 0x0000000800f00947 */ /* 0x00efea0003800000 */
[C---:B------:R-:W-:Y:S01]  /*00c0*/  VIADDMNMX R3, R0.reuse, 0x180, R5, !PT ;  /* 0x0000018000037846 */ /* 0x040fe20007800105 */
[----:B------:R-:W-:Y:S03]  /*00d0*/  BSSY B1, `(.L_x_2) ;  /* 0x000005d000017945 */ /* 0x000fe60003800000 */
[----:B------:R-:W-:-:S04]  /*00e0*/  IADD3 R3, PT, PT, -R0, R3, RZ ;  /* 0x0000000300037210 */ /* 0x000fc80007ffe1ff */
[C---:B------:R-:W-:Y:S02]  /*00f0*/  IADD3 R2, PT, PT, R3.reuse, -0x180, RZ ;  /* 0xfffffe8003027810 */ /* 0x040fe40007ffe0ff */
[----:B------:R-:W-:Y:S02]  /*0100*/  IADD3 R3, PT, PT, R3, -0x181, RZ ;  /* 0xfffffe7f03037810 */ /* 0x000fe40007ffe0ff */
[----:B------:R-:W-:-:S13]  /*0110*/  ISETP.NE.AND P1, PT, R2, RZ, PT ;  /* 0x000000ff0200720c */ /* 0x000fda0003f25270 */
[----:B------:R-:W-:-:S05]  /*0120*/  @!P1 IADD3 R3, PT, PT, R2, RZ, RZ ;  /* 0x000000ff02039210 */ /* 0x000fca0007ffe0ff */
[----:B------:R-:W-:-:S05]  /*0130*/  IMAD.HI.U32 R3, R3, -0x55555555, RZ ;  /* 0xaaaaaaab03037827 */ /* 0x000fca00078e00ff */
[----:B------:R-:W-:Y:S02]  /*0140*/  SHF.R.U32.HI R2, RZ, 0x8, R3 ;  /* 0x00000008ff027819 */ /* 0x000fe40000011603 */
[----:B------:R-:W-:Y:S02]  /*0150*/  LEA.HI R3, R3, 0x1, RZ, 0x18 ;  /* 0x0000000103037811 */ /* 0x000fe400078fc0ff */
[----:B------:R-:W-:-:S04]  /*0160*/  @!P1 IADD3 R3, PT, PT, R2, RZ, RZ ;  /* 0x000000ff02039210 */ /* 0x000fc80007ffe0ff */
[C---:B------:R-:W-:Y:S02]  /*0170*/  ISETP.GE.U32.AND P1, PT, R3.reuse, 0xf, PT ;  /* 0x0000000f0300780c */ /* 0x040fe40003f26070 */
[----:B------:R-:W-:Y:S02]  /*0180*/  IADD3 R2, PT, PT, R3, 0x1, RZ ;  /* 0x0000000103027810 */ /* 0x000fe40007ffe0ff */
[----:B------:R-:W-:Y:S02]  /*0190*/  MOV R3, R0 ;  /* 0x0000000000037202 */ /* 0x000fe40000000f00 */
[----:B------:R-:W-:-:S04]  /*01a0*/  LOP3.LUT R11, R2, 0xf, RZ, 0xc0, !PT ;  /* 0x0000000f020b7812 */ /* 0x000fc800078ec0ff */
[----:B------:R-:W-:-:S03]  /*01b0*/  ISETP.NE.AND P2, PT, R11, RZ, PT ;  /* 0x000000ff0b00720c */ /* 0x000fc60003f45270 */
[----:B------:R-:W-:Y:S10]  /*01c0*/  @!P1 BRA `(.L_x_3) ;  /* 0x0000000400349947 */ /* 0x000ff40003800000 */
[----:B------:R-:W-:Y:S02]  /*01d0*/  LOP3.LUT R8, R2, 0x3fffff0, RZ, 0xc0, !PT ;  /* 0x03fffff002087812 */ /* 0x000fe400078ec0ff */
[----:B------:R-:W-:Y:S02]  /*01e0*/  MOV R3, R0 ;  /* 0x0000000000037202 */ /* 0x000fe40000000f00 */
[----:B------:R-:W-:-:S07]  /*01f0*/  IADD3 R8, PT, PT, -R8, RZ, RZ ;  /* 0x000000ff08087210 */ /* 0x000fce0007ffe1ff */
.L_x_4:
[----:B0-----:R-:W0:Y:S08]  /*0200*/  LDC.64 R6, c[0x0][0x390] ;  /* 0x0000e400ff067b82 */ /* 0x001e300000000a00 */
[----:B------:R-:W1:Y:S08]  /*0210*/  LDC R10, c[0x0][0x3c4] ;  /* 0x0000f100ff0a7b82 */ /* 0x000e700000000800 */
[----:B------:R-:W2:Y:S01]  /*0220*/  LDC.64 R4, c[0x0][0x3b0] ;  /* 0x0000ec00ff047b82 */ /* 0x000ea20000000a00 */
[----:B0-----:R-:W-:-:S05]  /*0230*/  IMAD.WIDE R6, R3, 0x4, R6 ;  /* 0x0000000403067825 */ /* 0x001fca00078e0206 */
[----:B------:R-:W1:Y:S01]  /*0240*/  LDG.E R9, desc[UR6][R6.64] ;  /* 0x0000000606097981 */ /* 0x000e62000c1e1900 */
[----:B------:R-:W-:Y:S05]  /*0250*/  YIELD ;  /* 0x0000000000007946 */ /* 0x000fea0003800000 */
[----:B-1----:R-:W-:Y:S02]  /*0260*/  IMAD R13, R9, UR8, R10 ;  /* 0x00000008090d7c24 */ /* 0x002fe4000f8e020a */
[----:B------:R-:W-:Y:S02]  /*0270*/  HFMA2 R9, -RZ, RZ, 0, 5.9604644775390625e-08 ;  /* 0x00000001ff097431 */ /* 0x000fe400000001ff */
[----:B--2---:R-:W-:-:S05]  /*0280*/  IMAD.WIDE R12, R13, 0x4, R4 ;  /* 0x000000040d0c7825 */ /* 0x004fca00078e0204 */
[----:B-----5:R0:W5:Y:S04]  /*0290*/  ATOMG.E.EXCH.STRONG.GPU PT, RZ, desc[UR6][R12.64], R9 ;  /* 0x800000090cff79a8 */ /* 0x020168000c1ef106 */
[----:B------:R-:W2:Y:S02]  /*02a0*/  LDG.E R15, desc[UR6][R6.64+0x600] ;  /* 0x00060006060f7981 */ /* 0x000ea4000c1e1900 */
[----:B--2---:R-:W-:-:S04]  /*02b0*/  IMAD R15, R15, UR8, R10 ;  /* 0x000000080f0f7c24 */ /* 0x004fc8000f8e020a */
[----:B------:R-:W-:-:S05]  /*02c0*/  IMAD.WIDE R14, R15, 0x4, R4 ;  /* 0x000000040f0e7825 */ /* 0x000fca00078e0204 */
[----:B------:R1:W5:Y:S04]  /*02d0*/  ATOMG.E.EXCH.STRONG.GPU PT, RZ, desc[UR6][R14.64], R9 ;  /* 0x800000090eff79a8 */ /* 0x000368000c1ef106 */
[----:B------:R-:W2:Y:S02]  /*02e0*/  LDG.E R17, desc[UR6][R6.64+0xc00] ;  /* 0x000c000606117981 */ /* 0x000ea4000c1e1900 */
[----:B--2---:R-:W-:-:S04]  /*02f0*/  IMAD R17, R17, UR8, R10 ;  /* 0x0000000811117c24 */ /* 0x004fc8000f8e020a */
[----:B------:R-:W-:-:S05]  /*0300*/  IMAD.WIDE R16, R17, 0x4, R4 ;  /* 0x0000000411107825 */ /* 0x000fca00078e0204 */
[----:B------:R2:W5:Y:S04]  /*0310*/  ATOMG.E.EXCH.STRONG.GPU PT, RZ, desc[UR6][R16.64], R9 ;  /* 0x8000000910ff79a8 */ /* 0x000568000c1ef106 */
[----:B------:R-:W3:Y:S02]  /*0320*/  LDG.E R19, desc[UR6][R6.64+0x1200] ;  /* 0x0012000606137981 */ /* 0x000ee4000c1e1900 */
[----:B---3--:R-:W-:-:S04]  /*0330*/  IMAD R19, R19, UR8, R10 ;  /* 0x0000000813137c24 */ /* 0x008fc8000f8e020a */
[----:B0-----:R-:W-:-:S05]  /*0340*/  IMAD.WIDE R12, R19, 0x4, R4 ;  /* 0x00000004130c7825 */ /* 0x001fca00078e0204 */
[----:B------:R0:W5:Y:S04]  /*0350*/  ATOMG.E.EXCH.STRONG.GPU PT, RZ, desc[UR6][R12.64], R9 ;  /* 0x800000090cff79a8 */ /* 0x000168000c1ef106 */
[----:B------:R-:W3:Y:S02]  /*0360*/  LDG.E R19, desc[UR6][R6.64+0x1800] ;  /* 0x0018000606137981 */ /* 0x000ee4000c1e1900 */
[----:B---3--:R-:W-:-:S04]  /*0370*/  IMAD R19, R19, UR8, R10 ;  /* 0x0000000813137c24 */ /* 0x008fc8000f8e020a */
[----:B-1----:R-:W-:-:S05]  /*0380*/  IMAD.WIDE R14, R19, 0x4, R4 ;  /* 0x00000004130e7825 */ /* 0x002fca00078e0204 */
[----:B------:R1:W5:Y:S04]  /*0390*/  ATOMG.E.EXCH.STRONG.GPU PT, RZ, desc[UR6][R14.64], R9 ;  /* 0x800000090eff79a8 */ /* 0x000368000c1ef106 */
[----:B------:R-:W3:Y:S02]  /*03a0*/  LDG.E R19, desc[UR6][R6.64+0x1e00] ;  /* 0x001e000606137981 */ /* 0x000ee4000c1e1900 */
[----:B---3--:R-:W-:-:S04]  /*03b0*/  IMAD R19, R19, UR8, R10 ;  /* 0x0000000813137c24 */ /* 0x008fc8000f8e020a */
[----:B--2---:R-:W-:-:S05]  /*03c0*/  IMAD.WIDE R16, R19, 0x4, R4 ;  /* 0x0000000413107825 */ /* 0x004fca00078e0204 */
        /* <DEDUP_REMOVED lines=37> */
[----:B------:R-:W2:Y:S01]  /*0620*/  LDG.E R19, desc[UR6][R6.64+0x5a00] ;  /* 0x005a000606137981 */ /* 0x000ea2000c1e1900 */
[----:B------:R-:W-:-:S04]  /*0630*/  IADD3 R8, PT, PT, R8, 0x10, RZ ;  /* 0x0000001008087810 */ /* 0x000fc80007ffe0ff */
[----:B------:R-:W-:Y:S02]  /*0640*/  ISETP.NE.AND P1, PT, R8, RZ, PT ;  /* 0x000000ff0800720c */ /* 0x000fe40003f25270 */
[----:B------:R-:W-:Y:S01]  /*0650*/  IADD3 R3, PT, PT, R3, 0x1800, RZ ;  /* 0x0000180003037810 */ /* 0x000fe20007ffe0ff */
[----:B--2---:R-:W-:-:S04]  /*0660*/  IMAD R19, R19, UR8, R10 ;  /* 0x0000000813137c24 */ /* 0x004fc8000f8e020a */
[----:B------:R-:W-:-:S05]  /*0670*/  IMAD.WIDE R4, R19, 0x4, R4 ;  /* 0x0000000413047825 */ /* 0x000fca00078e0204 */
[----:B------:R0:W5:Y:S01]  /*0680*/  ATOMG.E.EXCH.STRONG.GPU PT, RZ, desc[UR6][R4.64], R9 ;  /* 0x8000000904ff79a8 */ /* 0x000162000c1ef106 */
[----:B------:R-:W-:Y:S05]  /*0690*/  @P1 BRA `(.L_x_4) ;  /* 0xfffffff800d81947 */ /* 0x000fea000383ffff */
.L_x_3:
[----:B------:R-:W-:Y:S05]  /*06a0*/  BSYNC B1 ;  /* 0x0000000000017941 */ /* 0x000fea0003800000 */
.L_x_2:
[----:B------:R-:W-:Y:S05]  /*06b0*/  @!P2 BRA `(.L_x_1) ;  /* 0x000000040070a947 */ /* 0x000fea0003800000 */
[----:B------:R-:W-:Y:S01]  /*06c0*/  ISETP.GE.U32.AND P1, PT, R11, 0x8, PT ;  /* 0x000000080b00780c */ /* 0x000fe20003f26070 */
[----:B------:R-:W-:Y:S01]  /*06d0*/  BSSY.RECONVERGENT B1, `(.L_x_5) ;  /* 0x000002b000017945 */ /* 0x000fe20003800200 */
[----:B------:R-:W-:-:S04]  /*06e0*/  LOP3.LUT R18, R2, 0x7, RZ, 0xc0, !PT ;  /* 0x0000000702127812 */ /* 0x000fc800078ec0ff */
[----:B------:R-:W-:-:S07]  /*06f0*/  ISETP.NE.AND P2, PT, R18, RZ, PT ;  /* 0x000000ff1200720c */ /* 0x000fce0003f45270 */
[----:B------:R-:W-:Y:S06]  /*0700*/  @!P1 BRA `(.L_x_6) ;  /* 0x00000000009c9947 */ /* 0x000fec0003800000 */
[----:B------:R-:W1:Y:S01]  /*0710*/  LDC.64 R6, c[0x0][0x390] ;  /* 0x0000e400ff067b82 */ /* 0x000e620000000a00 */
[----:B------:R-:W2:Y:S07]  /*0720*/  LDCU UR4, c[0x0][0x38c] ;  /* 0x00007180ff0477ac */ /* 0x000eae0008000800 */
[----:B0-----:R-:W2:Y:S08]  /*0730*/  LDC R9, c[0x0][0x3c4] ;  /* 0x0000f100ff097b82 */ /* 0x001eb00000000800 */
[----:B------:R-:W0:Y:S01]  /*0740*/  LDC.64 R4, c[0x0][0x3b0] ;  /* 0x0000ec00ff047b82 */ /* 0x000e220000000a00 */
[----:B-1----:R-:W-:-:S05]  /*0750*/  IMAD.WIDE R6, R3, 0x4, R6 ;  /* 0x0000000403067825 */ /* 0x002fca00078e0206 */
[----:B------:R-:W2:Y:S02]  /*0760*/  LDG.E R8, desc[UR6][R6.64] ;  /* 0x0000000606087981 */ /* 0x000ea4000c1e1900 */
[----:B--2---:R-:W-:Y:S01]  /*0770*/  IMAD R11, R8, UR4, R9 ;  /* 0x00000004080b7c24 */ /* 0x004fe2000f8e0209 */
[----:B------:R-:W-:-:S03]  /*0780*/  MOV R8, 0x1 ;  /* 0x0000000100087802 */ /* 0x000fc60000000f00 */
[----:B0-----:R-:W-:-:S05]  /*0790*/  IMAD.WIDE R10, R11, 0x4, R4 ;  /* 0x000000040b0a7825 */ /* 0x001fca00078e0204 */
[----:B------:R0:W5:Y:S04]  /*07a0*/  ATOMG.E.EXCH.STRONG.GPU PT, RZ, desc[UR6][R10.64], R8 ;  /* 0x800000080aff79a8 */ /* 0x000168000c1ef106 */
        /* <DEDUP_REMOVED lines=20> */
[----:B------:R-:W2:Y:S02]  /*08f0*/  LDG.E R16, desc[UR6][R6.64+0x2400] ;  /* 0x0024000606107981 */ /* 0x000ea4000c1e1900 */
[----:B--2---:R-:W-:-:S04]  /*0900*/  IMAD R17, R16, UR4, R9 ;  /* 0x0000000410117c24 */ /* 0x004fc8000f8e0209 */
[----:B0-----:R-:W-:-:S05]  /*0910*/  IMAD.WIDE R10, R17, 0x4, R4 ;  /* 0x00000004110a7825 */ /* 0x001fca00078e0204 */
[----:B------:R1:W5:Y:S04]  /*0920*/  ATOMG.E.EXCH.STRONG.GPU PT, RZ, desc[UR6][R10.64], R8 ;  /* 0x800000080aff79a8 */ /* 0x000368000c1ef106 */
[----:B------:R-:W2:Y:S02]  /*0930*/  LDG.E R16, desc[UR6][R6.64+0x2a00] ;  /* 0x002a000606107981 */ /* 0x000ea4000c1e1900 */
[----:B--2---:R-:W-:-:S04]  /*0940*/  IMAD R9, R16, UR4, R9 ;  /* 0x0000000410097c24 */ /* 0x004fc8000f8e0209 */
[----:B------:R-:W-:-:S05]  /*0950*/  IMAD.WIDE R4, R9, 0x4, R4 ;  /* 0x0000000409047825 */ /* 0x000fca00078e0204 */
[----:B------:R1:W5:Y:S01]  /*0960*/  ATOMG.E.EXCH.STRONG.GPU PT, RZ, desc[UR6][R4.64], R8 ;  /* 0x8000000804ff79a8 */ /* 0x000362000c1ef106 */
[----:B------:R-:W-:-:S07]  /*0970*/  IADD3 R3, PT, PT, R3, 0xc00, RZ ;  /* 0x00000c0003037810 */ /* 0x000fce0007ffe0ff */
.L_x_6:
[----:B------:R-:W-:Y:S05]  /*0980*/  BSYNC.RECONVERGENT B1 ;  /* 0x0000000000017941 */ /* 0x000fea0003800200 */
.L_x_5:
[----:B------:R-:W-:Y:S05]  /*0990*/  @!P2 BRA `(.L_x_1) ;  /* 0x0000000000b8a947 */ /* 0x000fea0003800000 */
[----:B------:R-:W-:Y:S01]  /*09a0*/  ISETP.GE.U32.AND P1, PT, R18, 0x4, PT ;  /* 0x000000041200780c */ /* 0x000fe20003f26070 */
[----:B------:R-:W-:Y:S01]  /*09b0*/  BSSY.RECONVERGENT B1, `(.L_x_7) ;  /* 0x000001b000017945 */ /* 0x000fe20003800200 */
[----:B01----:R-:W-:-:S04]  /*09c0*/  LOP3.LUT R14, R2, 0x3, RZ, 0xc0, !PT ;  /* 0x00000003020e7812 */ /* 0x003fc800078ec0ff */
[----:B------:R-:W-:-:S07]  /*09d0*/  ISETP.NE.AND P2, PT, R14, RZ, PT ;  /* 0x000000ff0e00720c */ /* 0x000fce0003f45270 */
[----:B------:R-:W-:Y:S06]  /*09e0*/  @!P1 BRA `(.L_x_8) ;  /* 0x00000000005c9947 */ /* 0x000fec0003800000 */
[----:B------:R-:W0:Y:S01]  /*09f0*/  LDC.64 R4, c[0x0][0x390] ;  /* 0x0000e400ff047b82 */ /* 0x000e220000000a00 */
[----:B------:R-:W1:Y:S07]  /*0a00*/  LDCU UR4, c[0x0][0x38c] ;  /* 0x00007180ff0477ac */ /* 0x000e6e0008000800 */
[----:B------:R-:W1:Y:S08]  /*0a10*/  LDC R15, c[0x0][0x3c4] ;  /* 0x0000f100ff0f7b82 */ /* 0x000e700000000800 */
[----:B------:R-:W2:Y:S01]  /*0a20*/  LDC.64 R12, c[0x0][0x3b0] ;  /* 0x0000ec00ff0c7b82 */ /* 0x000ea20000000a00 */
[----:B0-----:R-:W-:-:S05]  /*0a30*/  IMAD.WIDE R10, R3, 0x4, R4 ;  /* 0x00000004030a7825 */ /* 0x001fca00078e0204 */
[----:B------:R-:W1:Y:S01]  /*0a40*/  LDG.E R2, desc[UR6][R10.64] ;  /* 0x000000060a027981 */ /* 0x000e62000c1e1900 */
[----:B------:R-:W-:Y:S02]  /*0a50*/  HFMA2 R17, -RZ, RZ, 0, 5.9604644775390625e-08 ;  /* 0x00000001ff117431 */ /* 0x000fe400000001ff */
[----:B-1----:R-:W-:-:S04]  /*0a60*/  IMAD R5, R2, UR4, R15 ;  /* 0x0000000402057c24 */ /* 0x002fc8000f8e020f */
[----:B--2---:R-:W-:-:S05]  /*0a70*/  IMAD.WIDE R4, R5, 0x4, R12 ;  /* 0x0000000405047825 */ /* 0x004fca00078e020c */
        /* <DEDUP_REMOVED lines=9> */
[----:B------:R-:W2:Y:S02]  /*0b10*/  LDG.E R2, desc[UR6][R10.64+0x1200] ;  /* 0x001200060a027981 */ /* 0x000ea4000c1e1900 */
[----:B--2---:R-:W-:-:S04]  /*0b20*/  IMAD R15, R2, UR4, R15 ;  /* 0x00000004020f7c24 */ /* 0x004fc8000f8e020f */
[----:B0-----:R-:W-:-:S05]  /*0b30*/  IMAD.WIDE R4, R15, 0x4, R12 ;  /* 0x000000040f047825 */ /* 0x001fca00078e020c */
[----:B------:R1:W5:Y:S01]  /*0b40*/  ATOMG.E.EXCH.STRONG.GPU PT, RZ, desc[UR6][R4.64], R17 ;  /* 0x8000001104ff79a8 */ /* 0x000362000c1ef106 */
[----:B------:R-:W-:-:S07]  /*0b50*/  IADD3 R3, PT, PT, R3, 0x600, RZ ;  /* 0x0000060003037810 */ /* 0x000fce0007ffe0ff */
.L_x_8:
[----:B------:R-:W-:Y:S05]  /*0b60*/  BSYNC.RECONVERGENT B1 ;  /* 0x0000000000017941 */ /* 0x000fea0003800200 */
.L_x_7:
[----:B------:R-:W-:Y:S05]  /*0b70*/  @!P2 BRA `(.L_x_1) ;  /* 0x000000000040a947 */ /* 0x000fea0003800000 */
[----:B------:R-:W0:Y:S01]  /*0b80*/  LDC R13, c[0x0][0x3c4] ;  /* 0x0000f100ff0d7b82 */ /* 0x000e220000000800 */
[----:B------:R-:W-:-:S07]  /*0b90*/  IADD3 R2, PT, PT, -R14, RZ, RZ ;  /* 0x000000ff0e027210 */ /* 0x000fce0007ffe1ff */
[----:B------:R-:W2:Y:S08]  /*0ba0*/  LDC.64 R10, c[0x0][0x3b0] ;  /* 0x0000ec00ff0a7b82 */ /* 0x000eb00000000a00 */
[----:B-1----:R-:W1:Y:S02]  /*0bb0*/  LDC.64 R6, c[0x0][0x390] ;  /* 0x0000e400ff067b82 */ /* 0x002e640000000a00 */
.L_x_9:
[----:B-1----:R-:W-:-:S06]  /*0bc0*/  IMAD.WIDE R8, R3, 0x4, R6 ;  /* 0x0000000403087825 */ /* 0x002fcc00078e0206 */
[----:B------:R-:W0:Y:S01]  /*0bd0*/  LDG.E R8, desc[UR6][R8.64] ;  /* 0x0000000608087981 */ /* 0x000e22000c1e1900 */
[----:B------:R-:W-:Y:S05]  /*0be0*/  YIELD ;  /* 0x0000000000007946 */ /* 0x000fea0003800000 */
[----:B------:R-:W0:Y:S01]  /*0bf0*/  LDCU UR4, c[0x0][0x38c] ;  /* 0x00007180ff0477ac */ /* 0x000e220008000800 */
[----:B------:R-:W-:Y:S02]  /*0c00*/  IADD3 R2, PT, PT, R2, 0x1, RZ ;  /* 0x0000000102027810 */ /* 0x000fe40007ffe0ff */
[----:B---3--:R-:W-:Y:S02]  /*0c10*/  MOV R15, 0x1 ;  /* 0x00000001000f7802 */ /* 0x008fe40000000f00 */
[----:B------:R-:W-:-:S02]  /*0c20*/  ISETP.NE.AND P1, PT, R2, RZ, PT ;  /* 0x000000ff0200720c */ /* 0x000fc40003f25270 */
[----:B------:R-:W-:Y:S01]  /*0c30*/  IADD3 R3, PT, PT, R3, 0x180, RZ ;  /* 0x0000018003037810 */ /* 0x000fe20007ffe0ff */
[----:B0-----:R-:W-:-:S04]  /*0c40*/  IMAD R5, R8, UR4, R13 ;  /* 0x0000000408057c24 */ /* 0x001fc8000f8e020d */
[----:B--2---:R-:W-:-:S05]  /*0c50*/  IMAD.WIDE R4, R5, 0x4, R10 ;  /* 0x0000000405047825 */ /* 0x004fca00078e020a */
[----:B-----5:R3:W5:Y:S01]  /*0c60*/  ATOMG.E.EXCH.STRONG.GPU PT, RZ, desc[UR6][R4.64], R15 ;  /* 0x8000000f04ff79a8 */ /* 0x020762000c1ef106 */
[----:B------:R-:W-:Y:S05]  /*0c70*/  @P1 BRA `(.L_x_9) ;  /* 0xfffffffc00d01947 */ /* 0x000fea000383ffff */
.L_x_1:
[----:B------:R-:W-:Y:S05]  /*0c80*/  BSYNC B0 ;  /* 0x0000000000007941 */ /* 0x000fea0003800000 */
.L_x_0:
[----:B------:R-:W-:Y:S05]  /*0c90*/  @P0 EXIT ;  /* 0x000000000000094d */ /* 0x000fea0003800000 */
[----:B01----:R-:W0:Y:S01]  /*0ca0*/  LDC.64 R12, c[0x0][0x390] ;  /* 0x0000e400ff0c7b82 */ /* 0x003e220000000a00 */
[----:B------:R-:W1:Y:S01]  /*0cb0*/  LDCU UR5, c[0x0][0x3a8] ;  /* 0x00007500ff0577ac */ /* 0x000e620008000800 */
[----:B------:R-:W2:Y:S06]  /*0cc0*/  LDCU UR4, c[0x0][0x38c] ;  /* 0x00007180ff0477ac */ /* 0x000eac0008000800 */
[----:B------:R-:W2:Y:S08]  /*0cd0*/  LDC R7, c[0x0][0x3c4] ;  /* 0x0000f100ff077b82 */ /* 0x000eb00000000800 */
[----:B------:R-:W4:Y:S01]  /*0ce0*/  LDC.64 R2, c[0x0][0x3b8] ;  /* 0x0000ee00ff027b82 */ /* 0x000f220000000a00 */
[----:B0-----:R-:W-:-:S07]  /*0cf0*/  IMAD.WIDE R12, R0, 0x4, R12 ;  /* 0x00000004000c7825 */ /* 0x001fce00078e020c */
[----:B---3--:R-:W0:Y:S01]  /*0d00*/  LDC.64 R4, c[0x0][0x380] ;  /* 0x0000e000ff047b82 */ /* 0x008e220000000a00 */
[----:B------:R-:W2:Y:S01]  /*0d10*/  LDG.E R12, desc[UR6][R12.64] ;  /* 0x000000060c0c7981 */ /* 0x000ea2000c1e1900 */
[----:B-1----:R-:W-:-:S04]  /*0d20*/  MOV R0, UR5 ;  /* 0x0000000500007c02 */ /* 0x002fc80008000f00 */
[----:B------:R-:W-:Y:S01]  /*0d30*/  ISETP.GE.AND P0, PT, R0, 0x1, PT ;  /* 0x000000010000780c */ /* 0x000fe20003f06270 */
[----:B--2---:R-:W-:Y:S01]  /*0d40*/  IMAD R17, R12, UR4, R7 ;  /* 0x000000040c117c24 */ /* 0x004fe2000f8e0207 */
[----:B------:R-:W-:-:S03]  /*0d50*/  LEA R7, R7, R7, 0x1 ;  /* 0x0000000707077211 */ /* 0x000fc600078e08ff */
[----:B------:R-:W-:Y:S02]  /*0d60*/  IMAD R9, R17, 0x3, RZ ;  /* 0x0000000311097824 */ /* 0x000fe400078e02ff */
[----:B----4-:R-:W-:-:S04]  /*0d70*/  IMAD.WIDE R2, R7, 0x4, R2 ;  /* 0x0000000407027825 */ /* 0x010fc800078e0202 */
[----:B0-----:R-:W-:Y:S02]  /*0d80*/  IMAD.WIDE R4, R9, 0x4, R4 ;  /* 0x0000000409047825 */ /* 0x001fe400078e0204 */
[----:B------:R-:W-:Y:S05]  /*0d90*/  @!P0 EXIT ;  /* 0x000000000000894d */ /* 0x000fea0003800000 */
[----:B------:R0:W5:Y:S01]  /*0da0*/  LDG.E R13, desc[UR6][R2.64] ;  /* 0x00000006020d7981 */ /* 0x000162000c1e1900 */
[----:B------:R-:W1:Y:S03]  /*0db0*/  LDC.64 R14, c[0x0][0x3b0] ;  /* 0x0000ec00ff0e7b82 */ /* 0x000e660000000a00 */
[----:B------:R0:W5:Y:S04]  /*0dc0*/  LDG.E R10, desc[UR6][R2.64+0x4] ;  /* 0x00000406020a7981 */ /* 0x000168000c1e1900 */
[----:B------:R0:W5:Y:S01]  /*0dd0*/  LDG.E R11, desc[UR6][R2.64+0x8] ;  /* 0x00000806020b7981 */ /* 0x000162000c1e1900 */
[----:B------:R-:W2:Y:S03]  /*0de0*/  LDC R6, c[0x0][0x3c0] ;  /* 0x0000f000ff067b82 */ /* 0x000ea60000000800 */
[----:B------:R0:W5:Y:S04]  /*0df0*/  LDG.E R9, desc[UR6][R4.64] ;  /* 0x0000000604097981 */ /* 0x000168000c1e1900 */
[----:B------:R0:W5:Y:S04]  /*0e00*/  LDG.E R8, desc[UR6][R4.64+0x4] ;  /* 0x0000040604087981 */ /* 0x000168000c1e1900 */
[----:B------:R0:W5:Y:S01]  /*0e10*/  LDG.E R7, desc[UR6][R4.64+0x8] ;  /* 0x0000080604077981 */ /* 0x000162000c1e1900 */
[----:B------:R-:W-:Y:S01]  /*0e20*/  ISETP.NE.AND P0, PT, R0, 0x1, PT ;  /* 0x000000010000780c */ /* 0x000fe20003f05270 */
[----:B-1----:R-:W-:Y:S01]  /*0e30*/  IMAD.WIDE R14, R17, 0x4, R14 ;  /* 0x00000004110e7825 */ /* 0x002fe200078e020e */
[----:B------:R-:W-:-:S03]  /*0e40*/  CS2R R16, SRZ ;  /* 0x0000000000107805 */ /* 0x000fc6000001ff00 */
[----:B--2---:R-:W-:-:S08]  /*0e50*/  FMUL R6, R6, R6 ;  /* 0x0000000606067220 */ /* 0x004fd00000400000 */
[----:B0-----:R-:W-:Y:S05]  /*0e60*/  @!P0 BRA `(.L_x_10) ;  /* 0x0000000c00088947 */ /* 0x001fea0003800000 */
[----:B------:R-:W0:Y:S01]  /*0e70*/  LDCU.64 UR4, c[0x0][0x3a0] ;  /* 0x00007400ff0477ac */ /* 0x000e220008000a00 */
[----:B------:R-:W1:Y:S01]  /*0e80*/  LDC R5, c[0x0][0x3c4] ;  /* 0x0000f100ff057b82 */ /* 0x000e620000000800 */
[----:B------:R-:W-:Y:S01]  /*0e90*/  LOP3.LUT R4, R0, 0x7ffffffe, RZ, 0xc0, !PT ;  /* 0x7ffffffe00047812 */ /* 0x000fe200078ec0ff */
[----:B------:R-:W-:Y:S03]  /*0ea0*/  BSSY B0, `(.L_x_11) ;  /* 0x00000ba000007945 */ /* 0x000fe60003800000 */
[----:B------:R-:W-:-:S03]  /*0eb0*/  IADD3 R4, PT, PT, -R4, RZ, RZ ;  /* 0x000000ff04047210 */ /* 0x000fc60007ffe1ff */
[----:B------:R-:W2:Y:S08]  /*0ec0*/  LDC.64 R16, c[0x0][0x3b0] ;  /* 0x0000ec00ff107b82 */ /* 0x000eb00000000a00 */
[----:B------:R-:W3:Y:S01]  /*0ed0*/  LDC.64 R18, c[0x0][0x380] ;  /* 0x0000e000ff127b82 */ /* 0x000ee20000000a00 */
[----:B0-----:R-:W-:-:S04]  /*0ee0*/  UIADD3 UR4, UP0, UPT, UR4, 0x4, URZ ;  /* 0x0000000404047890 */ /* 0x001fc8000ff1e0ff */
[----:B------:R-:W-:Y:S02]  /*0ef0*/  UIADD3.X UR5, UPT, UPT, URZ, UR5, URZ, UP0, !UPT ;  /* 0x00000005ff057290 */ /* 0x000fe400087fe4ff */
[----:B------:R-:W-:-:S04]  /*0f00*/  MOV R20, UR4 ;  /* 0x0000000400147c02 */ /* 0x000fc80008000f00 */
[----:B------:R-:W-:-:S07]  /*0f10*/  MOV R21, UR5 ;  /* 0x0000000500157c02 */ /* 0x000fce0008000f00 */
.L_x_32:
[----:B------:R-:W4:Y:S01]  /*0f20*/  LDG.E R28, desc[UR6][R20.64+-0x4] ;  /* 0xfffffc06141c7981 */ /* 0x000f22000c1e1900 */
[----:B------:R-:W-:Y:S05]  /*0f30*/  YIELD ;  /* 0x0000000000007946 */ /* 0x000fea0003800000 */
[----:B------:R-:W-:Y:S01]  /*0f40*/  IADD3 R4, PT, PT, R4, 0x2, RZ ;  /* 0x0000000204047810 */ /* 0x000fe20007ffe0ff */
[----:B------:R-:W-:Y:S04]  /*0f50*/  BSSY.RECONVERGENT B3, `(.L_x_12) ;  /* 0x0000055000037945 */ /* 0x000fe80003800200 */
[----:B------:R-:W-:Y:S01]  /*0f60*/  BSSY.RELIABLE B1, `(.L_x_13) ;  /* 0x0000008000017945 */ /* 0x000fe20003800100 */
[----:B------:R-:W-:-:S02]  /*0f70*/  ISETP.NE.AND P2, PT, R4, RZ, PT ;  /* 0x000000ff0400720c */ /* 0x000fc40003f45270 */
[----:B----4-:R-:W-:-:S13]  /*0f80*/  ISETP.NE.AND P0, PT, R12, R28, PT ;  /* 0x0000001c0c00720c */ /* 0x010fda0003f05270 */
[----:B0-----:R-:W-:Y:S05]  /*0f90*/  @P0 BRA `(.L_x_14) ;  /* 0x0000000000100947 */ /* 0x001fea0003800000 */
[----:B------:R-:W4:Y:S02]  /*0fa0*/  LDG.E R0, desc[UR6][R14.64] ;  /* 0x000000060e007981 */ /* 0x000f24000c1e1900 */
[----:B----4-:R-:W-:-:S13]  /*0fb0*/  ISETP.NE.AND P0, PT, R0, RZ, PT ;  /* 0x000000ff0000720c */ /* 0x010fda0003f05270 */
[----:B------:R-:W-:Y:S05]  /*0fc0*/  @P0 BREAK.RELIABLE B1 ;  /* 0x0000000000010942 */ /* 0x000fea0003800100 */
[----:B------:R-:W-:Y:S05]  /*0fd0*/  @P0 BRA `(.L_x_15) ;  /* 0x0000000400300947 */ /* 0x000fea0003800000 */
.L_x_14:
[----:B------:R-:W-:Y:S05]  /*0fe0*/  BSYNC.RELIABLE B1 ;  /* 0x0000000000017941 */ /* 0x000fea0003800100 */
.L_x_13:
[----:B-1----:R-:W-:-:S05]  /*0ff0*/  IMAD R33, R28, UR9, R5 ;  /* 0x000000091c217c24 */ /* 0x002fca000f8e0205 */
[----:B------:R-:W-:-:S05]  /*1000*/  LEA R33, R33, R33, 0x1 ;  /* 0x0000002121217211 */ /* 0x000fca00078e08ff */
[----:B---3--:R-:W-:-:S05]  /*1010*/  IMAD.WIDE R32, R33, 0x4, R18 ;  /* 0x0000000421207825 */ /* 0x008fca00078e0212 */
[----:B------:R-:W3:Y:S01]  /*1020*/  LDG.E R2, desc[UR6][R32.64] ;  /* 0x0000000620027981 */ /* 0x000ee2000c1e1900 */
[----:B-----5:R-:W0:Y:S01]  /*1030*/  MUFU.RCP R0, R13 ;  /* 0x0000000d00007308 */ /* 0x020e220000001000 */
[----:B------:R-:W-:Y:S01]  /*1040*/  BSSY.RECONVERGENT B4, `(.L_x_16) ;  /* 0x000000d000047945 */ /* 0x000fe20003800200 */
[----:B0-----:R-:W-:-:S04]  /*1050*/  FFMA R3, -R13, R0, 1 ;  /* 0x3f8000000d037423 */ /* 0x001fc80000000100 */
[----:B------:R-:W-:Y:S01]  /*1060*/  FFMA R3, R0, R3, R0 ;  /* 0x0000000300037223 */ /* 0x000fe20000000000 */
[----:B---3--:R-:W-:-:S04]  /*1070*/  FADD R2, -R9, R2 ;  /* 0x0000000209027221 */ /* 0x008fc80000000100 */
[----:B------:R-:W0:Y:S01]  /*1080*/  FCHK P0, R2, R13 ;  /* 0x0000000d02007302 */ /* 0x000e220000000000 */
[----:B------:R-:W-:-:S04]  /*1090*/  FFMA R0, R2, R3, RZ ;  /* 0x0000000302007223 */ /* 0x000fc800000000ff */
[----:B------:R-:W-:-:S04]  /*10a0*/  FFMA R22, -R13, R0, R2 ;  /* 0x000000000d167223 */ /* 0x000fc80000000102 */
[----:B------:R-:W-:Y:S01]  /*10b0*/  FFMA R0, R3, R22, R0 ;  /* 0x0000001603007223 */ /* 0x000fe20000000000 */
[----:B0-----:R-:W-:Y:S06]  /*10c0*/  @!P0 BRA `(.L_x_17) ;  /* 0x0000000000108947 */ /* 0x001fec0003800000 */
[----:B------:R-:W-:Y:S02]  /*10d0*/  MOV R29, R2 ;  /* 0x00000002001d7202 */ /* 0x000fe40000000f00 */
[----:B------:R-:W-:Y:S02]  /*10e0*/  MOV R27, R13 ;  /* 0x0000000d001b7202 */ /* 0x000fe40000000f00 */
[----:B------:R-:W-:-:S07]  /*10f0*/  MOV R22, 0x1110 ;  /* 0x0000111000167802 */ /* 0x000fce0000000f00 */
[----:B--2---:R-:W-:Y:S05]  /*1100*/  CALL.REL.NOINC `($__internal_0_$__cuda_sm3x_div_rn_noftz_f32_slowpath) ;  /* 0x0000000c00e07944 */ /* 0x004fea0003c00000 */
.L_x_17:
[----:B------:R-:W-:Y:S05]  /*1110*/  BSYNC.RECONVERGENT B4 ;  /* 0x0000000000047941 */ /* 0x000fea0003800200 */
.L_x_16:
[----:B------:R-:W3:Y:S01]  /*1120*/  LDG.E R23, desc[UR6][R32.64+0x4] ;  /* 0x0000040620177981 */ /* 0x000ee2000c1e1900 */
[----:B------:R-:W-:Y:S01]  /*1130*/  HFMA2 R3, -RZ, RZ, 1.75, 0 ;  /* 0x3f000000ff037431 */ /* 0x000fe200000001ff */
[----:B------:R-:W0:Y:S01]  /*1140*/  MUFU.RCP R25, R10 ;  /* 0x0000000a00197308 */ /* 0x000e220000001000 */
[----:B------:R-:W-:Y:S03]  /*1150*/  BSSY.RECONVERGENT B4, `(.L_x_18) ;  /* 0x0000011000047945 */ /* 0x000fe60003800200 */
[----:B------:R-:W-:-:S05]  /*1160*/  LOP3.LUT R3, R3, 0x80000000, R0, 0xb8, !PT ;  /* 0x8000000003037812 */ /* 0x000fca00078eb800 */
[----:B------:R-:W-:Y:S01]  /*1170*/  FADD.RZ R0, R3, R0 ;  /* 0x0000000003007221 */ /* 0x000fe2000000c000 */
[----:B0-----:R-:W-:-:S05]  /*1180*/  FFMA R22, -R10, R25, 1 ;  /* 0x3f8000000a167423 */ /* 0x001fca0000000119 */
[----:B------:R-:W0:Y:S01]  /*1190*/  FRND.TRUNC R0, R0 ;  /* 0x0000000000007307 */ /* 0x000e22000020d000 */
[----:B------:R-:W-:Y:S01]  /*11a0*/  FFMA R22, R25, R22, R25 ;  /* 0x0000001619167223 */ /* 0x000fe20000000019 */
[----:B0-----:R-:W-:Y:S01]  /*11b0*/  FFMA R31, -R13, R0, R2 ;  /* 0x000000000d1f7223 */ /* 0x001fe20000000102 */
[----:B---3--:R-:W-:-:S05]  /*11c0*/  FADD R3, -R8, R23 ;  /* 0x0000001708037221 */ /* 0x008fca0000000100 */
        /* <DEDUP_REMOVED lines=9> */
.L_x_19:
[----:B------:R-:W-:Y:S05]  /*1260*/  BSYNC.RECONVERGENT B4 ;  /* 0x0000000000047941 */ /* 0x000fea0003800200 */
.L_x_18:
[----:B------:R-:W3:Y:S01]  /*1270*/  LDG.E R2, desc[UR6][R32.64+0x8] ;  /* 0x0000080620027981 */ /* 0x000ee2000c1e1900 */
[----:B------:R-:W0:Y:S01]  /*1280*/  MUFU.RCP R22, R11 ;  /* 0x0000000b00167308 */ /* 0x000e220000001000 */
[----:B------:R-:W-:Y:S01]  /*1290*/  MOV R23, 0x3f000000 ;  /* 0x3f00000000177802 */ /* 0x000fe20000000f00 */
[----:B------:R-:W-:Y:S03]  /*12a0*/  BSSY.RECONVERGENT B4, `(.L_x_20) ;  /* 0x0000011000047945 */ /* 0x000fe60003800200 */
[----:B------:R-:W-:-:S05]  /*12b0*/  LOP3.LUT R23, R23, 0x80000000, R0, 0xb8, !PT ;  /* 0x8000000017177812 */ /* 0x000fca00078eb800 */
[----:B------:R-:W-:-:S06]  /*12c0*/  FADD.RZ R23, R23, R0 ;  /* 0x0000000017177221 */ /* 0x000fcc000000c000 */
[----:B------:R-:W1:Y:S01]  /*12d0*/  FRND.TRUNC R23, R23 ;  /* 0x0000001700177307 */ /* 0x000e62000020d000 */
[----:B0-----:R-:W-:-:S04]  /*12e0*/  FFMA R25, -R11, R22, 1 ;  /* 0x3f8000000b197423 */ /* 0x001fc80000000116 */
[----:B------:R-:W-:Y:S01]  /*12f0*/  FFMA R25, R22, R25, R22 ;  /* 0x0000001916197223 */ /* 0x000fe20000000016 */
[----:B-1----:R-:W-:Y:S01]  /*1300*/  FFMA R3, -R10, R23, R3 ;  /* 0x000000170a037223 */ /* 0x002fe20000000103 */
        /* <DEDUP_REMOVED lines=10> */
.L_x_21:
[----:B------:R-:W-:Y:S05]  /*13b0*/  BSYNC.RECONVERGENT B4 ;  /* 0x0000000000047941 */ /* 0x000fea0003800200 */
.L_x_20:
[----:B------:R-:W-:-:S05]  /*13c0*/  HFMA2 R23, -RZ, RZ, 1.75, 0 ;  /* 0x3f000000ff177431 */ /* 0x000fca00000001ff */
[----:B------:R-:W-:-:S05]  /*13d0*/  LOP3.LUT R23, R23, 0x80000000, R0, 0xb8, !PT ;  /* 0x8000000017177812 */ /* 0x000fca00078eb800 */
[----:B------:R-:W-:Y:S01]  /*13e0*/  FADD.RZ R23, R23, R0 ;  /* 0x0000000017177221 */ /* 0x000fe2000000c000 */
[----:B------:R-:W-:-:S04]  /*13f0*/  FMUL R0, R3, R3 ;  /* 0x0000000303007220 */ /* 0x000fc80000400000 */
[----:B------:R-:W-:Y:S01]  /*1400*/  FFMA R31, R31, R31, R0 ;  /* 0x0000001f1f1f7223 */ /* 0x000fe20000000000 */
[----:B------:R-:W0:Y:S02]  /*1410*/  FRND.TRUNC R23, R23 ;  /* 0x0000001700177307 */ /* 0x000e24000020d000 */
[----:B0-----:R-:W-:-:S04]  /*1420*/  FFMA R2, -R11, R23, R2 ;  /* 0x000000170b027223 */ /* 0x001fc80000000102 */
[----:B------:R-:W-:-:S05]  /*1430*/  FFMA R31, R2, R2, R31 ;  /* 0x00000002021f7223 */ /* 0x000fca000000001f */
[----:B------:R-:W-:-:S13]  /*1440*/  FSETP.GTU.AND P0, PT, R31, R6, PT ;  /* 0x000000061f00720b */ /* 0x000fda0003f0c000 */
[----:B------:R-:W-:Y:S05]  /*1450*/  @P0 BRA `(.L_x_15) ;  /* 0x0000000000100947 */ /* 0x000fea0003800000 */
[----:B------:R-:W-:Y:S01]  /*1460*/  IMAD R3, R28, UR9, R5 ;  /* 0x000000091c037c24 */ /* 0x000fe2000f8e0205 */
[----:B------:R-:W-:-:S03]  /*1470*/  MOV R23, 0x1 ;  /* 0x0000000100177802 */ /* 0x000fc60000000f00 */
[----:B--2---:R-:W-:-:S05]  /*1480*/  IMAD.WIDE R2, R3, 0x4, R16 ;  /* 0x0000000403027825 */ /* 0x004fca00078e0210 */
[----:B------:R0:W5:Y:S02]  /*1490*/  ATOMG.E.EXCH.STRONG.GPU PT, RZ, desc[UR6][R2.64], R23 ;  /* 0x8000001702ff79a8 */ /* 0x000164000c1ef106 */
.L_x_15:
[----:B------:R-:W-:Y:S05]  /*14a0*/  BSYNC.RECONVERGENT B3 ;  /* 0x0000000000037941 */ /* 0x000fea0003800200 */
.L_x_12:
[----:B0-----:R-:W4:Y:S01]  /*14b0*/  LDG.E R2, desc[UR6][R20.64] ;  /* 0x0000000614027981 */ /* 0x001f22000c1e1900 */
[----:B------:R-:W-:Y:S04]  /*14c0*/  BSSY.RECONVERGENT B3, `(.L_x_22) ;  /* 0x0000054000037945 */ /* 0x000fe80003800200 */
[----:B------:R-:W-:Y:S01]  /*14d0*/  BSSY.RELIABLE B1, `(.L_x_23) ;  /* 0x0000007000017945 */ /* 0x000fe20003800100 */
[----:B----4-:R-:W-:-:S13]  /*14e0*/  ISETP.NE.AND P0, PT, R12, R2, PT ;  /* 0x000000020c00720c */ /* 0x010fda0003f05270 */
[----:B------:R-:W-:Y:S05]  /*14f0*/  @P0 BRA `(.L_x_24) ;  /* 0x0000000000100947 */ /* 0x000fea0003800000 */
[----:B------:R-:W4:Y:S02]  /*1500*/  LDG.E R0, desc[UR6][R14.64] ;  /* 0x000000060e007981 */ /* 0x000f24000c1e1900 */
[----:B----4-:R-:W-:-:S13]  /*1510*/  ISETP.NE.AND P0, PT, R0, RZ, PT ;  /* 0x000000ff0000720c */ /* 0x010fda0003f05270 */
[----:B------:R-:W-:Y:S05]  /*1520*/  @P0 BREAK.RELIABLE B1 ;  /* 0x0000000000010942 */ /* 0x000fea0003800100 */
[----:B------:R-:W-:Y:S05]  /*1530*/  @P0 BRA `(.L_x_25) ;  /* 0x0000000400300947 */ /* 0x000fea0003800000 */
.L_x_24:
[----:B------:R-:W-:Y:S05]  /*1540*/  BSYNC.RELIABLE B1 ;  /* 0x0000000000017941 */ /* 0x000fea0003800100 */
.L_x_23:
[----:B-1----:R-:W-:-:S04]  /*1550*/  IMAD R33, R2, UR9, R5 ;  /* 0x0000000902217c24 */ /* 0x002fc8000f8e0205 */
[----:B------:R-:W-:-:S04]  /*1560*/  IMAD R33, R33, 0x3, RZ ;  /* 0x0000000321217824 */ /* 0x000fc800078e02ff */
        /* <DEDUP_REMOVED lines=16> */
.L_x_27:
[----:B------:R-:W-:Y:S05]  /*1670*/  BSYNC.RECONVERGENT B4 ;  /* 0x0000000000047941 */ /* 0x000fea0003800200 */
.L_x_26:
[----:B------:R-:W3:Y:S01]  /*1680*/  LDG.E R31, desc[UR6][R32.64+0x4] ;  /* 0x00000406201f7981 */ /* 0x000ee2000c1e1900 */
[----:B------:R-:W-:Y:S01]  /*1690*/  HFMA2 R3, -RZ, RZ, 1.75, 0 ;  /* 0x3f000000ff037431 */ /* 0x000fe200000001ff */
[----:B------:R-:W0:Y:S01]  /*16a0*/  MUFU.RCP R23, R10 ;  /* 0x0000000a00177308 */ /* 0x000e220000001000 */
[----:B------:R-:W-:Y:S03]  /*16b0*/  BSSY.RECONVERGENT B4, `(.L_x_28) ;  /* 0x0000011000047945 */ /* 0x000fe60003800200 */
[----:B------:R-:W-:-:S05]  /*16c0*/  LOP3.LUT R3, R3, 0x80000000, R0, 0xb8, !PT ;  /* 0x8000000003037812 */ /* 0x000fca00078eb800 */
[----:B------:R-:W-:Y:S01]  /*16d0*/  FADD.RZ R22, R3, R0 ;  /* 0x0000000003167221 */ /* 0x000fe2000000c000 */
[----:B0-----:R-:W-:-:S03]  /*16e0*/  FFMA R0, -R10, R23, 1 ;  /* 0x3f8000000a007423 */ /* 0x001fc60000000117 */
        /* <DEDUP_REMOVED lines=13> */
.L_x_29:
[----:B------:R-:W-:Y:S05]  /*17c0*/  BSYNC.RECONVERGENT B4 ;  /* 0x0000000000047941 */ /* 0x000fea0003800200 */
.L_x_28:
        /* <DEDUP_REMOVED lines=20> */
.L_x_31:
[----:B------:R-:W-:Y:S05]  /*1910*/  BSYNC.RECONVERGENT B4 ;  /* 0x0000000000047941 */ /* 0x000fea0003800200 */
.L_x_30:
        /* <DEDUP_REMOVED lines=14> */
.L_x_25:
[----:B------:R-:W-:Y:S05]  /*1a00*/  BSYNC.RECONVERGENT B3 ;  /* 0x0000000000037941 */ /* 0x000fea0003800200 */
.L_x_22:
[----:B------:R-:W-:-:S04]  /*1a10*/  IADD3 R20, P0, PT, R20, 0x8, RZ ;  /* 0x0000000814147810 */ /* 0x000fc80007f1e0ff */
[----:B------:R-:W-:Y:S01]  /*1a20*/  IADD3.X R21, PT, PT, RZ, R21, RZ, P0, !PT ;  /* 0x00000015ff157210 */ /* 0x000fe200007fe4ff */
[----:B------:R-:W-:Y:S08]  /*1a30*/  @P2 BRA `(.L_x_32) ;  /* 0xfffffff400382947 */ /* 0x000ff0000383ffff */
[----:B------:R-:W-:Y:S05]  /*1a40*/  BSYNC B0 ;  /* 0x0000000000007941 */ /* 0x000fea0003800000 */
.L_x_11:
[----:B------:R-:W4:Y:S01]  /*1a50*/  LDCU UR4, c[0x0][0x3a8] ;  /* 0x00007500ff0477ac */ /* 0x000f220008000800 */
[----:B--2---:R-:W-:Y:S02]  /*1a60*/  MOV R17, RZ ;  /* 0x000000ff00117202 */ /* 0x004fe40000000f00 */
[----:B----4-:R-:W-:-:S04]  /*1a70*/  MOV R0, UR4 ;  /* 0x0000000400007c02 */ /* 0x010fc80008000f00 */
[----:B------:R-:W-:-:S07]  /*1a80*/  LOP3.LUT R16, R0, 0x7ffffffe, RZ, 0xc0, !PT ;  /* 0x7ffffffe00107812 */ /* 0x000fce00078ec0ff */
.L_x_10:
[----:B------:R-:W-:-:S04]  /*1a90*/  LOP3.LUT R0, R0, 0x1, RZ, 0xc0, !PT ;  /* 0x0000000100007812 */ /* 0x000fc800078ec0ff */
[----:B------:R-:W-:-:S13]  /*1aa0*/  ISETP.NE.U32.AND P0, PT, R0, 0x1, PT ;  /* 0x000000010000780c */ /* 0x000fda0003f05070 */
[----:B------:R-:W-:Y:S05]  /*1ab0*/  @P0 EXIT ;  /* 0x000000000000094d */ /* 0x000fea0003800000 */
[----:B------:R-:W0:Y:S02]  /*1ac0*/  LDCU.64 UR4, c[0x0][0x3a0] ;  /* 0x00007400ff0477ac */ /* 0x000e240008000a00 */
[----:B0-----:R-:W-:-:S04]  /*1ad0*/  LEA R2, P0, R16, UR4, 0x2 ;  /* 0x0000000410027c11 */ /* 0x001fc8000f8010ff */
[----:B------:R-:W-:-:S06]  /*1ae0*/  LEA.HI.X R3, R16, UR5, R17, 0x2, P0 ;  /* 0x0000000510037c11 */ /* 0x000fcc00080f1411 */
[----:B------:R-:W2:Y:S01]  /*1af0*/  LDG.E R3, desc[UR6][R2.64] ;  /* 0x0000000602037981 */ /* 0x000ea2000c1e1900 */
[----:B------:R-:W-:Y:S01]  /*1b00*/  BSSY.RECONVERGENT B0, `(.L_x_33) ;  /* 0x0000006000007945 */ /* 0x000fe20003800200 */
[----:B--2---:R-:W-:-:S13]  /*1b10*/  ISETP.NE.AND P0, PT, R12, R3, PT ;  /* 0x000000030c00720c */ /* 0x004fda0003f05270 */
[----:B------:R-:W-:Y:S05]  /*1b20*/  @P0 BRA `(.L_x_34) ;  /* 0x00000000000c0947 */ /* 0x000fea0003800000 */
[----:B------:R-:W2:Y:S02]  /*1b30*/  LDG.E R14, desc[UR6][R14.64] ;  /* 0x000000060e0e7981 */ /* 0x000ea4000c1e1900 */
[----:B--2---:R-:W-:-:S13]  /*1b40*/  ISETP.NE.AND P0, PT, R14, RZ, PT ;  /* 0x000000ff0e00720c */ /* 0x004fda0003f05270 */
[----:B------:R-:W-:Y:S05]  /*1b50*/  @P0 EXIT ;  /* 0x000000000000094d */ /* 0x000fea0003800000 */
.L_x_34:
[----:B------:R-:W-:Y:S05]  /*1b60*/  BSYNC.RECONVERGENT B0 ;  /* 0x0000000000007941 */ /* 0x000fea0003800200 */
.L_x_33:
[----:B------:R-:W0:Y:S01]  /*1b70*/  LDC R0, c[0x0][0x3c4] ;  /* 0x0000f100ff007b82 */ /* 0x000e220000000800 */
[----:B------:R-:W0:Y:S07]  /*1b80*/  LDCU UR4, c[0x0][0x38c] ;  /* 0x00007180ff0477ac */ /* 0x000e2e0008000800 */
[----:B-1----:R-:W1:Y:S01]  /*1b90*/  LDC.64 R4, c[0x0][0x380] ;  /* 0x0000e000ff047b82 */ /* 0x002e620000000a00 */
[----:B0-----:R-:W-:-:S05]  /*1ba0*/  IMAD R15, R3, UR4, R0 ;  /* 0x00000004030f7c24 */ /* 0x001fca000f8e0200 */
[----:B------:R-:W-:-:S05]  /*1bb0*/  LEA R15, R15, R15, 0x1 ;  /* 0x0000000f0f0f7211 */ /* 0x000fca00078e08ff */
[----:B-1----:R-:W-:-:S05]  /*1bc0*/  IMAD.WIDE R4, R15, 0x4, R4 ;  /* 0x000000040f047825 */ /* 0x002fca00078e0204 */
[----:B------:R-:W2:Y:S01]  /*1bd0*/  LDG.E R2, desc[UR6][R4.64] ;  /* 0x0000000604027981 */ /* 0x000ea2000c1e1900 */
[----:B-----5:R-:W0:Y:S01]  /*1be0*/  MUFU.RCP R0, R13 ;  /* 0x0000000d00007308 */ /* 0x020e220000001000 */
[----:B------:R-:W-:Y:S01]  /*1bf0*/  BSSY.RECONVERGENT B0, `(.L_x_35) ;  /* 0x000000d000007945 */ /* 0x000fe20003800200 */
[----:B0-----:R-:W-:Y:S01]  /*1c00*/  FFMA R15, -R13, R0, 1 ;  /* 0x3f8000000d0f7423 */ /* 0x001fe20000000100 */
[----:B--2---:R-:W-:-:S03]  /*1c10*/  FADD R2, -R9, R2 ;  /* 0x0000000209027221 */ /* 0x004fc60000000100 */
[----:B------:R-:W-:Y:S02]  /*1c20*/  FFMA R9, R0, R15, R0 ;  /* 0x0000000f00097223 */ /* 0x000fe40000000000 */
[----:B------:R-:W0:Y:S02]  /*1c30*/  FCHK P0, R2, R13 ;  /* 0x0000000d02007302 */ /* 0x000e240000000000 */
[----:B------:R-:W-:-:S04]  /*1c40*/  FFMA R0, R9, R2, RZ ;  /* 0x0000000209007223 */ /* 0x000fc800000000ff */
[----:B------:R-:W-:-:S04]  /*1c50*/  FFMA R15, -R13, R0, R2 ;  /* 0x000000000d0f7223 */ /* 0x000fc80000000102 */
[----:B------:R-:W-:Y:S01]  /*1c60*/  FFMA R0, R9, R15, R0 ;  /* 0x0000000f09007223 */ /* 0x000fe20000000000 */
[----:B0-----:R-:W-:Y:S06]  /*1c70*/  @!P0 BRA `(.L_x_36) ;  /* 0x0000000000108947 */ /* 0x001fec0003800000 */
[----:B------:R-:W-:Y:S02]  /*1c80*/  MOV R29, R2 ;  /* 0x00000002001d7202 */ /* 0x000fe40000000f00 */
[----:B------:R-:W-:Y:S02]  /*1c90*/  MOV R27, R13 ;  /* 0x0000000d001b7202 */ /* 0x000fe40000000f00 */
[----:B------:R-:W-:-:S07]  /*1ca0*/  MOV R22, 0x1cc0 ;  /* 0x00001cc000167802 */ /* 0x000fce0000000f00 */
[----:B---3--:R-:W-:Y:S05]  /*1cb0*/  CALL.REL.NOINC `($__internal_0_$__cuda_sm3x_div_rn_noftz_f32_slowpath) ;  /* 0x0000000000f47944 */ /* 0x008fea0003c00000 */
.L_x_36:
[----:B------:R-:W-:Y:S05]  /*1cc0*/  BSYNC.RECONVERGENT B0 ;  /* 0x0000000000007941 */ /* 0x000fea0003800200 */
.L_x_35:
[----:B------:R-:W2:Y:S01]  /*1cd0*/  LDG.E R15, desc[UR6][R4.64+0x4] ;  /* 0x00000406040f7981 */ /* 0x000ea2000c1e1900 */
        /* <DEDUP_REMOVED lines=9> */
[----:B--2---:R-:W-:-:S05]  /*1d70*/  FADD R9, -R8, R15 ;  /* 0x0000000f08097221 */ /* 0x004fca0000000100 */
        /* <DEDUP_REMOVED lines=9> */
.L_x_38:
[----:B------:R-:W-:Y:S05]  /*1e10*/  BSYNC.RECONVERGENT B0 ;  /* 0x0000000000007941 */ /* 0x000fea0003800200 */
.L_x_37:
[----:B------:R-:W2:Y:S01]  /*1e20*/  LDG.E R8, desc[UR6][R4.64+0x8] ;  /* 0x0000080604087981 */ /* 0x000ea2000c1e1900 */
[----:B------:R-:W0:Y:S01]  /*1e30*/  MUFU.RCP R12, R11 ;  /* 0x0000000b000c7308 */ /* 0x000e220000001000 */
[----:B------:R-:W-:Y:S01]  /*1e40*/  MOV R13, 0x3f000000 ;  /* 0x3f000000000d7802 */ /* 0x000fe20000000f00 */
[----:B------:R-:W-:Y:S03]  /*1e50*/  BSSY.RECONVERGENT B0, `(.L_x_39) ;  /* 0x0000011000007945 */ /* 0x000fe60003800200 */
[----:B------:R-:W-:-:S05]  /*1e60*/  LOP3.LUT R13, R13, 0x80000000, R0, 0xb8, !PT ;  /* 0x800000000d0d7812 */ /* 0x000fca00078eb800 */
[----:B------:R-:W-:-:S06]  /*1e70*/  FADD.RZ R13, R13, R0 ;  /* 0x000000000d0d7221 */ /* 0x000fcc000000c000 */
[----:B------:R-:W1:Y:S01]  /*1e80*/  FRND.TRUNC R13, R13 ;  /* 0x0000000d000d7307 */ /* 0x000e62000020d000 */
[----:B0-----:R-:W-:Y:S01]  /*1e90*/  FFMA R15, -R11, R12, 1 ;  /* 0x3f8000000b0f7423 */ /* 0x001fe2000000010c */
[----:B-1----:R-:W-:Y:S01]  /*1ea0*/  FFMA R9, -R10, R13, R9 ;  /* 0x0000000d0a097223 */ /* 0x002fe20000000109 */
[----:B--2---:R-:W-:Y:S02]  /*1eb0*/  FADD R8, -R7, R8 ;  /* 0x0000000807087221 */ /* 0x004fe40000000100 */
[----:B------:R-:W-:-:S03]  /*1ec0*/  FFMA R7, R12, R15, R12 ;  /* 0x0000000f0c077223 */ /* 0x000fc6000000000c */
        /* <DEDUP_REMOVED lines=9> */
.L_x_40:
[----:B------:R-:W-:Y:S05]  /*1f60*/  BSYNC.RECONVERGENT B0 ;  /* 0x0000000000007941 */ /* 0x000fea0003800200 */
.L_x_39:
[----:B------:R-:W-:Y:S02]  /*1f70*/  HFMA2 R5, -RZ, RZ, 1.75, 0 ;  /* 0x3f000000ff057431 */ /* 0x000fe400000001ff */
[----:B------:R-:W-:-:S04]  /*1f80*/  FMUL R9, R9, R9 ;  /* 0x0000000909097220 */ /* 0x000fc80000400000 */
[----:B------:R-:W-:Y:S01]  /*1f90*/  FFMA R9, R2, R2, R9 ;  /* 0x0000000202097223 */ /* 0x000fe20000000009 */
[----:B------:R-:W-:-:S05]  /*1fa0*/  LOP3.LUT R5, R5, 0x80000000, R0, 0xb8, !PT ;  /* 0x8000000005057812 */ /* 0x000fca00078eb800 */
[----:B------:R-:W-:-:S06]  /*1fb0*/  FADD.RZ R5, R5, R0 ;  /* 0x0000000005057221 */ /* 0x000fcc000000c000 */
[----:B------:R-:W0:Y:S02]  /*1fc0*/  FRND.TRUNC R5, R5 ;  /* 0x0000000500057307 */ /* 0x000e24000020d000 */
[----:B0-----:R-:W-:-:S04]  /*1fd0*/  FFMA R8, -R11, R5, R8 ;  /* 0x000000050b087223 */ /* 0x001fc80000000108 */
[----:B------:R-:W-:-:S05]  /*1fe0*/  FFMA R9, R8, R8, R9 ;  /* 0x0000000808097223 */ /* 0x000fca0000000009 */
[----:B------:R-:W-:-:S13]  /*1ff0*/  FSETP.GTU.AND P0, PT, R9, R6, PT ;  /* 0x000000060900720b */ /* 0x000fda0003f0c000 */
[----:B------:R-:W-:Y:S05]  /*2000*/  @P0 EXIT ;  /* 0x000000000000094d */ /* 0x000fea0003800000 */
[----:B------:R-:W0:Y:S01]  /*2010*/  LDC R0, c[0x0][0x3c4] ;  /* 0x0000f100ff007b82 */ /* 0x000e220000000800 */
[----:B------:R-:W0:Y:S01]  /*2020*/  LDCU UR4, c[0x0][0x38c] ;  /* 0x00007180ff0477ac */ /* 0x000e220008000800 */
[----:B------:R-:W-:-:S06]  /*2030*/  MOV R7, 0x1 ;  /* 0x0000000100077802 */ /* 0x000fcc0000000f00 */
[----:B------:R-:W1:Y:S01]  /*2040*/  LDC.64 R4, c[0x0][0x3b0] ;  /* 0x0000ec00ff047b82 */ /* 0x000e620000000a00 */
[----:B0-----:R-:W-:-:S04]  /*2050*/  IMAD R3, R3, UR4, R0 ;  /* 0x0000000403037c24 */ /* 0x001fc8000f8e0200 */
[----:B-1----:R-:W-:-:S05]  /*2060*/  IMAD.WIDE R2, R3, 0x4, R4 ;  /* 0x0000000403027825 */ /* 0x002fca00078e0204 */
[----:B------:R-:W-:Y:S01]  /*2070*/  ATOMG.E.EXCH.STRONG.GPU PT, RZ, desc[UR6][R2.64], R7 ;  /* 0x8000000702ff79a8 */ /* 0x000fe2000c1ef106 */
[----:B------:R-:W-:Y:S05]  /*2080*/  EXIT ;  /* 0x000000000000794d */ /* 0x000fea0003800000 */
        .weak           $__internal_0_$__cuda_sm3x_div_rn_noftz_f32_slowpath
        .type           $__internal_0_$__cuda_sm3x_div_rn_noftz_f32_slowpath,@function
        .size           $__internal_0_$__cuda_sm3x_div_rn_noftz_f32_slowpath,(.L_x_53 - $__internal_0_$__cuda_sm3x_div_rn_noftz_f32_slowpath)
$__internal_0_$__cuda_sm3x_div_rn_noftz_f32_slowpath:
[----:B------:R-:W-:Y:S01]  /*2090*/  SHF.R.U32.HI R23, RZ, 0x17, R27 ;  /* 0x00000017ff177819 */ /* 0x000fe2000001161b */
[----:B------:R-:W-:Y:S01]  /*20a0*/  BSSY.RECONVERGENT B1, `(.L_x_41) ;  /* 0x0000062000017945 */ /* 0x000fe20003800200 */
[----:B------:R-:W-:Y:S02]  /*20b0*/  SHF.R.U32.HI R26, RZ, 0x17, R29 ;  /* 0x00000017ff1a7819 */ /* 0x000fe4000001161d */
[----:B------:R-:W-:Y:S02]  /*20c0*/  LOP3.LUT R23, R23, 0xff, RZ, 0xc0, !PT ;  /* 0x000000ff17177812 */ /* 0x000fe400078ec0ff */
[----:B------:R-:W-:Y:S02]  /*20d0*/  LOP3.LUT R26, R26, 0xff, RZ, 0xc0, !PT ;  /* 0x000000ff1a1a7812 */ /* 0x000fe400078ec0ff */
[----:B------:R-:W-:Y:S02]  /*20e0*/  IADD3 R0, PT, PT, R23, -0x1, RZ ;  /* 0xffffffff17007810 */ /* 0x000fe40007ffe0ff */
[----:B------:R-:W-:-:S02]  /*20f0*/  IADD3 R25, PT, PT, R26, -0x1, RZ ;  /* 0xffffffff1a197810 */ /* 0x000fc40007ffe0ff */
[----:B------:R-:W-:-:S04]  /*2100*/  ISETP.GT.U32.AND P0, PT, R0, 0xfd, PT ;  /* 0x000000fd0000780c */ /* 0x000fc80003f04070 */
[----:B------:R-:W-:-:S13]  /*2110*/  ISETP.GT.U32.OR P0, PT, R25, 0xfd, P0 ;  /* 0x000000fd1900780c */ /* 0x000fda0000704470 */
[----:B------:R-:W-:Y:S01]  /*2120*/  @!P0 MOV R24, RZ ;  /* 0x000000ff00188202 */ /* 0x000fe20000000f00 */
[----:B------:R-:W-:Y:S06]  /*2130*/  @!P0 BRA `(.L_x_42) ;  /* 0x00000000005c8947 */ /* 0x000fec0003800000 */
[----:B------:R-:W-:Y:S02]  /*2140*/  FSETP.GTU.FTZ.AND P0, PT, |R29|, +INF , PT ;  /* 0x7f8000001d00780b */ /* 0x000fe40003f1c200 */
[----:B------:R-:W-:-:S04]  /*2150*/  FSETP.GTU.FTZ.AND P1, PT, |R27|, +INF , PT ;  /* 0x7f8000001b00780b */ /* 0x000fc80003f3c200 */
[----:B------:R-:W-:-:S13]  /*2160*/  PLOP3.LUT P0, PT, P0, P1, PT, 0xf8, 0x8f ;  /* 0x00000000008f781c */ /* 0x000fda0000703f70 */
[----:B------:R-:W-:Y:S05]  /*2170*/  @P0 BRA `(.L_x_43) ;  /* 0x00000004004c0947 */ /* 0x000fea0003800000 */
[----:B------:R-:W-:-:S13]  /*2180*/  LOP3.LUT P0, RZ, R27, 0x7fffffff, R29, 0xc8, !PT ;  /* 0x7fffffff1bff7812 */ /* 0x000fda000780c81d */
[----:B------:R-:W-:Y:S05]  /*2190*/  @!P0 BRA `(.L_x_44) ;  /* 0x00000004003c8947 */ /* 0x000fea0003800000 */
[----:B------:R-:W-:Y:S02]  /*21a0*/  FSETP.NEU.FTZ.AND P3, PT, |R29|, +INF , PT ;  /* 0x7f8000001d00780b */ /* 0x000fe40003f7d200 */
[----:B------:R-:W-:Y:S02]  /*21b0*/  FSETP.NEU.FTZ.AND P1, PT, |R27|, +INF , PT ;  /* 0x7f8000001b00780b */ /* 0x000fe40003f3d200 */
[----:B------:R-:W-:-:S11]  /*21c0*/  FSETP.NEU.FTZ.AND P0, PT, |R29|, +INF , PT ;  /* 0x7f8000001d00780b */ /* 0x000fd60003f1d200 */
[----:B------:R-:W-:Y:S05]  /*21d0*/  @!P1 BRA !P3, `(.L_x_44) ;  /* 0x00000004002c9947 */ /* 0x000fea0005800000 */
[----:B------:R-:W-:-:S04]  /*21e0*/  LOP3.LUT P3, RZ, R29, 0x7fffffff, RZ, 0xc0, !PT ;  /* 0x7fffffff1dff7812 */ /* 0x000fc8000786c0ff */
[----:B------:R-:W-:-:S13]  /*21f0*/  PLOP3.LUT P1, PT, P1, P3, PT, 0x2f, 0xf2 ;  /* 0x0000000000f2781c */ /* 0x000fda0000f26577 */
[----:B------:R-:W-:Y:S05]  /*2200*/  @P1 BRA `(.L_x_45) ;  /* 0x0000000400181947 */ /* 0x000fea0003800000 */
[----:B------:R-:W-:-:S04]  /*2210*/  LOP3.LUT P1, RZ, R27, 0x7fffffff, RZ, 0xc0, !PT ;  /* 0x7fffffff1bff7812 */ /* 0x000fc8000782c0ff */
[----:B------:R-:W-:-:S13]  /*2220*/  PLOP3.LUT P0, PT, P0, P1, PT, 0x2f, 0xf2 ;  /* 0x0000000000f2781c */ /* 0x000fda0000702577 */
[----:B------:R-:W-:Y:S05]  /*2230*/  @P0 BRA `(.L_x_46) ;  /* 0x0000000400000947 */ /* 0x000fea0003800000 */
[----:B------:R-:W-:Y:S02]  /*2240*/  ISETP.GE.AND P0, PT, R25, RZ, PT ;  /* 0x000000ff1900720c */ /* 0x000fe40003f06270 */
[----:B------:R-:W-:-:S11]  /*2250*/  ISETP.GE.AND P1, PT, R0, RZ, PT ;  /* 0x000000ff0000720c */ /* 0x000fd60003f26270 */
[----:B------:R-:W-:Y:S01]  /*2260*/  @P0 MOV R24, RZ ;  /* 0x000000ff00180202 */ /* 0x000fe20000000f00 */
[----:B------:R-:W-:Y:S01]  /*2270*/  @!P0 FFMA R29, R29, 1.84467440737095516160e+19, RZ ;  /* 0x5f8000001d1d8823 */ /* 0x000fe200000000ff */
[----:B------:R-:W-:Y:S01]  /*2280*/  @!P0 MOV R24, 0xffffffc0 ;  /* 0xffffffc000188802 */ /* 0x000fe20000000f00 */
[----:B------:R-:W-:-:S03]  /*2290*/  @!P1 FFMA R27, R27, 1.84467440737095516160e+19, RZ ;  /* 0x5f8000001b1b9823 */ /* 0x000fc600000000ff */
[----:B------:R-:W-:-:S07]  /*22a0*/  @!P1 IADD3 R24, PT, PT, R24, 0x40, RZ ;  /* 0x0000004018189810 */ /* 0x000fce0007ffe0ff */
.L_x_42:
[----:B------:R-:W-:Y:S01]  /*22b0*/  LEA R34, R23, 0xc0800000, 0x17 ;  /* 0xc080000017227811 */ /* 0x000fe200078eb8ff */
[----:B------:R-:W-:Y:S01]  /*22c0*/  BSSY.RECONVERGENT B2, `(.L_x_47) ;  /* 0x0000036000027945 */ /* 0x000fe20003800200 */
[----:B------:R-:W-:Y:S02]  /*22d0*/  IADD3 R26, PT, PT, R26, -0x7f, RZ ;  /* 0xffffff811a1a7810 */ /* 0x000fe40007ffe0ff */
[----:B------:R-:W-:-:S03]  /*22e0*/  IADD3 R34, PT, PT, -R34, R27, RZ ;  /* 0x0000001b22227210 */ /* 0x000fc60007ffe1ff */
[----:B------:R-:W-:Y:S01]  /*22f0*/  IMAD R0, R26, -0x800000, R29 ;  /* 0xff8000001a007824 */ /* 0x000fe200078e021d */
[----:B------:R-:W0:Y:S01]  /*2300*/  MUFU.RCP R30, R34 ;  /* 0x00000022001e7308 */ /* 0x000e220000001000 */
[----:B------:R-:W-:-:S04]  /*2310*/  FADD.FTZ R25, -R34, -RZ ;  /* 0x800000ff22197221 */ /* 0x000fc80000010100 */
[----:B0-----:R-:W-:-:S04]  /*2320*/  FFMA R27, R30, R25, 1 ;  /* 0x3f8000001e1b7423 */ /* 0x001fc80000000019 */
[----:B------:R-:W-:-:S04]  /*2330*/  FFMA R27, R30, R27, R30 ;  /* 0x0000001b1e1b7223 */ /* 0x000fc8000000001e */
[----:B------:R-:W-:-:S04]  /*2340*/  FFMA R30, R0, R27, RZ ;  /* 0x0000001b001e7223 */ /* 0x000fc800000000ff */
[----:B------:R-:W-:-:S04]  /*2350*/  FFMA R29, R25, R30, R0 ;  /* 0x0000001e191d7223 */ /* 0x000fc80000000000 */
[----:B------:R-:W-:Y:S01]  /*2360*/  FFMA R30, R27, R29, R30 ;  /* 0x0000001d1b1e7223 */ /* 0x000fe2000000001e */
[----:B------:R-:W-:-:S03]  /*2370*/  IADD3 R29, PT, PT, R26, 0x7f, -R23 ;  /* 0x0000007f1a1d7810 */ /* 0x000fc60007ffe817 */
[----:B------:R-:W-:Y:S01]  /*2380*/  FFMA R25, R25, R30, R0 ;  /* 0x0000001e19197223 */ /* 0x000fe20000000000 */
[----:B------:R-:W-:-:S03]  /*2390*/  IADD3 R29, PT, PT, R29, R24, RZ ;  /* 0x000000181d1d7210 */ /* 0x000fc60007ffe0ff */
[----:B------:R-:W-:-:S05]  /*23a0*/  FFMA R0, R27, R25, R30 ;  /* 0x000000191b007223 */ /* 0x000fca000000001e */
[----:B------:R-:W-:-:S04]  /*23b0*/  SHF.R.U32.HI R23, RZ, 0x17, R0 ;  /* 0x00000017ff177819 */ /* 0x000fc80000011600 */
[----:B------:R-:W-:-:S04]  /*23c0*/  LOP3.LUT R24, R23, 0xff, RZ, 0xc0, !PT ;  /* 0x000000ff17187812 */ /* 0x000fc800078ec0ff */
[----:B------:R-:W-:-:S04]  /*23d0*/  IADD3 R23, PT, PT, R24, R29, RZ ;  /* 0x0000001d18177210 */ /* 0x000fc80007ffe0ff */
[----:B------:R-:W-:-:S04]  /*23e0*/  IADD3 R24, PT, PT, R23, -0x1, RZ ;  /* 0xffffffff17187810 */ /* 0x000fc80007ffe0ff */
[----:B------:R-:W-:-:S13]  /*23f0*/  ISETP.GE.U32.AND P0, PT, R24, 0xfe, PT ;  /* 0x000000fe1800780c */ /* 0x000fda0003f06070 */
[----:B------:R-:W-:Y:S05]  /*2400*/  @!P0 BRA `(.L_x_48) ;  /* 0x0000000000808947 */ /* 0x000fea0003800000 */
[----:B------:R-:W-:-:S13]  /*2410*/  ISETP.GT.AND P0, PT, R23, 0xfe, PT ;  /* 0x000000fe1700780c */ /* 0x000fda0003f04270 */
[----:B------:R-:W-:Y:S05]  /*2420*/  @P0 BRA `(.L_x_49) ;  /* 0x00000000006c0947 */ /* 0x000fea0003800000 */
[----:B------:R-:W-:-:S13]  /*2430*/  ISETP.GE.AND P0, PT, R23, 0x1, PT ;  /* 0x000000011700780c */ /* 0x000fda0003f06270 */
[----:B------:R-:W-:Y:S05]  /*2440*/  @P0 BRA `(.L_x_50) ;  /* 0x0000000000740947 */ /* 0x000fea0003800000 */
[----:B------:R-:W-:Y:S02]  /*2450*/  ISETP.GE.AND P0, PT, R23, -0x18, PT ;  /* 0xffffffe81700780c */ /* 0x000fe40003f06270 */
[----:B------:R-:W-:-:S11]  /*2460*/  LOP3.LUT R0, R0, 0x80000000, RZ, 0xc0, !PT ;  /* 0x8000000000007812 */ /* 0x000fd600078ec0ff */
[----:B------:R-:W-:Y:S05]  /*2470*/  @!P0 BRA `(.L_x_50) ;  /* 0x0000000000688947 */ /* 0x000fea0003800000 */
[CCC-:B------:R-:W-:Y:S01]  /*2480*/  FFMA.RZ R24, R27.reuse, R25.reuse, R30.reuse ;  /* 0x000000191b187223 */ /* 0x1c0fe2000000c01e */
[CCC-:B------:R-:W-:Y:S01]  /*2490*/  FFMA.RP R26, R27.reuse, R25.reuse, R30.reuse ;  /* 0x000000191b1a7223 */ /* 0x1c0fe2000000801e */
[----:B------:R-:W-:Y:S01]  /*24a0*/  FFMA.RM R27, R27, R25, R30 ;  /* 0x000000191b1b7223 */ /* 0x000fe2000000401e */
[C---:B------:R-:W-:Y:S02]  /*24b0*/  IADD3 R25, PT, PT, R23.reuse, 0x20, RZ ;  /* 0x0000002017197810 */ /* 0x040fe40007ffe0ff */
[----:B------:R-:W-:Y:S02]  /*24c0*/  LOP3.LUT R24, R24, 0x7fffff, RZ, 0xc0, !PT ;  /* 0x007fffff18187812 */ /* 0x000fe400078ec0ff */
[C---:B------:R-:W-:Y:S02]  /*24d0*/  ISETP.NE.AND P3, PT, R23.reuse, RZ, PT ;  /* 0x000000ff1700720c */ /* 0x040fe40003f65270 */
[----:B------:R-:W-:Y:S02]  /*24e0*/  LOP3.LUT R24, R24, 0x800000, RZ, 0xfc, !PT ;  /* 0x0080000018187812 */ /* 0x000fe400078efcff */
[----:B------:R-:W-:-:S02]  /*24f0*/  ISETP.NE.AND P1, PT, R23, RZ, PT ;  /* 0x000000ff1700720c */ /* 0x000fc40003f25270 */
[----:B------:R-:W-:Y:S02]  /*2500*/  IADD3 R23, PT, PT, -R23, RZ, RZ ;  /* 0x000000ff17177210 */ /* 0x000fe40007ffe1ff */
[----:B------:R-:W-:Y:S02]  /*2510*/  SHF.L.U32 R25, R24, R25, RZ ;  /* 0x0000001918197219 */ /* 0x000fe400000006ff */
[----:B------:R-:W-:Y:S02]  /*2520*/  FSETP.NEU.FTZ.AND P0, PT, R26, R27, PT ;  /* 0x0000001b1a00720b */ /* 0x000fe40003f1d000 */
[----:B------:R-:W-:Y:S02]  /*2530*/  SEL R23, R23, RZ, P3 ;  /* 0x000000ff17177207 */ /* 0x000fe40001800000 */
[----:B------:R-:W-:Y:S02]  /*2540*/  ISETP.NE.AND P1, PT, R25, RZ, P1 ;  /* 0x000000ff1900720c */ /* 0x000fe40000f25270 */
[----:B------:R-:W-:-:S02]  /*2550*/  SHF.R.U32.HI R26, RZ, R23, R24 ;  /* 0x00000017ff1a7219 */ /* 0x000fc40000011618 */
[----:B------:R-:W-:Y:S02]  /*2560*/  PLOP3.LUT P0, PT, P0, P1, PT, 0xf8, 0x8f ;  /* 0x00000000008f781c */ /* 0x000fe40000703f70 */
[----:B------:R-:W-:Y:S02]  /*2570*/  SHF.R.U32.HI R24, RZ, 0x1, R26 ;  /* 0x00000001ff187819 */ /* 0x000fe4000001161a */
[----:B------:R-:W-:-:S04]  /*2580*/  SEL R23, RZ, 0x1, !P0 ;  /* 0x00000001ff177807 */ /* 0x000fc80004000000 */
[----:B------:R-:W-:-:S04]  /*2590*/  LOP3.LUT R23, R23, 0x1, R24, 0xf8, !PT ;  /* 0x0000000117177812 */ /* 0x000fc800078ef818 */
[----:B------:R-:W-:-:S04]  /*25a0*/  LOP3.LUT R23, R23, R26, RZ, 0xc0, !PT ;  /* 0x0000001a17177212 */ /* 0x000fc800078ec0ff */
[----:B------:R-:W-:-:S04]  /*25b0*/  IADD3 R23, PT, PT, R24, R23, RZ ;  /* 0x0000001718177210 */ /* 0x000fc80007ffe0ff */
[----:B------:R-:W-:Y:S01]  /*25c0*/  LOP3.LUT R0, R23, R0, RZ, 0xfc, !PT ;  /* 0x0000000017007212 */ /* 0x000fe200078efcff */
[----:B------:R-:W-:Y:S06]  /*25d0*/  BRA `(.L_x_50) ;  /* 0x0000000000107947 */ /* 0x000fec0003800000 */
.L_x_49:
[----:B------:R-:W-:-:S04]  /*25e0*/  LOP3.LUT R0, R0, 0x80000000, RZ, 0xc0, !PT ;  /* 0x8000000000007812 */ /* 0x000fc800078ec0ff */
[----:B------:R-:W-:Y:S01]  /*25f0*/  LOP3.LUT R0, R0, 0x7f800000, RZ, 0xfc, !PT ;  /* 0x7f80000000007812 */ /* 0x000fe200078efcff */
[----:B------:R-:W-:Y:S06]  /*2600*/  BRA `(.L_x_50) ;  /* 0x0000000000047947 */ /* 0x000fec0003800000 */
.L_x_48:
[----:B------:R-:W-:-:S07]  /*2610*/  LEA R0, R29, R0, 0x17 ;  /* 0x000000001d007211 */ /* 0x000fce00078eb8ff */
.L_x_50:
[----:B------:R-:W-:Y:S05]  /*2620*/  BSYNC.RECONVERGENT B2 ;  /* 0x0000000000027941 */ /* 0x000fea0003800200 */
.L_x_47:
[----:B------:R-:W-:Y:S05]  /*2630*/  BRA `(.L_x_51) ;  /* 0x0000000000207947 */ /* 0x000fea0003800000 */
.L_x_46:
[----:B------:R-:W-:-:S04]  /*2640*/  LOP3.LUT R27, R27, 0x80000000, R29, 0x48, !PT ;  /* 0x800000001b1b7812 */ /* 0x000fc800078e481d */
[----:B------:R-:W-:Y:S01]  /*2650*/  LOP3.LUT R0, R27, 0x7f800000, RZ, 0xfc, !PT ;  /* 0x7f8000001b007812 */ /* 0x000fe200078efcff */
[----:B------:R-:W-:Y:S06]  /*2660*/  BRA `(.L_x_51) ;  /* 0x0000000000147947 */ /* 0x000fec0003800000 */
.L_x_45:
[----:B------:R-:W-:Y:S01]  /*2670*/  LOP3.LUT R0, R27, 0x80000000, R29, 0x48, !PT ;  /* 0x800000001b007812 */ /* 0x000fe200078e481d */
[----:B------:R-:W-:Y:S06]  /*2680*/  BRA `(.L_x_51) ;  /* 0x00000000000c7947 */ /* 0x000fec0003800000 */
.L_x_44:
[----:B------:R-:W0:Y:S01]  /*2690*/  MUFU.RSQ R0, -QNAN ;  /* 0xffc0000000007908 */ /* 0x000e220000001400 */
[----:B------:R-:W-:Y:S05]  /*26a0*/  BRA `(.L_x_51) ;  /* 0x0000000000047947 */ /* 0x000fea0003800000 */
.L_x_43:
[----:B------:R-:W-:-:S07]  /*26b0*/  FADD.FTZ R0, R29, R27 ;  /* 0x0000001b1d007221 */ /* 0x000fce0000010000 */
.L_x_51:
[----:B------:R-:W-:Y:S05]  /*26c0*/  BSYNC.RECONVERGENT B1 ;  /* 0x0000000000017941 */ /* 0x000fea0003800200 */
.L_x_41:
[----:B------:R-:W-:-:S04]  /*26d0*/  HFMA2 R23, -RZ, RZ, 0, 0 ;  /* 0x00000000ff177431 */ /* 0x000fc800000001ff */
[----:B0-----:R-:W-:Y:S05]  /*26e0*/  RET.REL.NODEC R22 `(_Z10compWithinPfiiPiiS0_iS0_S_fi) ;  /* 0xffffffd816447950 */ /* 0x001fea0003c3ffff */
.L_x_52:
[----:B------:R-:W-:-:S00]  /*26f0*/  BRA `(.L_x_52) ;  /* 0xfffffffc00fc7947 */ /* 0x000fc0000383ffff */
[----:B------:R-:W-:-:S00]  /*2700*/  NOP ;  /* 0x0000000000007918 */ /* 0x000fc00000000000 */
[----:B------:R-:W-:-:S00]  /*2710*/  NOP ;  /* 0x0000000000007918 */ /* 0x000fc00000000000 */
[----:B------:R-:W-:-:S00]  /*2720*/  NOP ;  /* 0x0000000000007918 */ /* 0x000fc00000000000 */
[----:B------:R-:W-:-:S00]  /*2730*/  NOP ;  /* 0x0000000000007918 */ /* 0x000fc00000000000 */
[----:B------:R-:W-:-:S00]  /*2740*/  NOP ;  /* 0x0000000000007918 */ /* 0x000fc00000000000 */
[----:B------:R-:W-:-:S00]  /*2750*/  NOP ;  /* 0x0000000000007918 */ /* 0x000fc00000000000 */
[----:B------:R-:W-:-:S00]  /*2760*/  NOP ;  /* 0x0000000000007918 */ /* 0x000fc00000000000 */
[----:B------:R-:W-:-:S00]  /*2770*/  NOP ;  /* 0x0000000000007918 */ /* 0x000fc00000000000 */
.L_x_53:


//--------------------- .nv.shared.reserved.0     --------------------------
	.section	.nv.shared.reserved.0,"aw",@nobits
	.weak		__nv_reservedSMEM_offset_0_alias
	.size		__nv_reservedSMEM_offset_0_alias, 0, 64
	.other		__nv_reservedSMEM_offset_0_alias,@"STO_CUDA_RESERVED_SHARED STV_DEFAULT"
__nv_reservedSMEM_offset_0_alias:
	.zero		0
	.zero		64


//--------------------- .nv.constant0._Z10compWithinPfiiPiiS0_iS0_S_fi --------------------------
	.section	.nv.constant0._Z10compWithinPfiiPiiS0_iS0_S_fi,"a",@progbits
	.sectionflags	@""
	.align	4
.nv.constant0._Z10compWithinPfiiPiiS0_iS0_S_fi:
	.zero		968


//--------------------- SYMBOLS --------------------------

	.type		.nv.reservedSmem.offset0,@object
	.size		.nv.reservedSmem.offset0,0x4
